	.target	sm_90a

	.elftype	@"ET_EXEC"


//--------------------- .note.nv.tkinfo           --------------------------
	.section	.note.nv.tkinfo,"",@"SHT_NOTE"
	.sectionflags	@"SHF_NOTE_NV_TKINFO"
	.tkinfo
        /*0018*/ 	.word	0x00000002
        /*0030*/ 	.string	""
        /*0030*/ 	.string	"ptxas"
        /*0030*/ 	.string	"Cuda compilation tools, release 13.0, V13.0.88"
        /*0030*/ 	.string	"Build cuda_13.0.r13.0/compiler.36424714_0"
        /*0030*/ 	.string	"-arch sm_90a -m 64 "



//--------------------- .note.nv.cuinfo           --------------------------
	.section	.note.nv.cuinfo,"",@"SHT_NOTE"
	.sectionflags	@"SHF_NOTE_NV_CUINFO"
        /*0018*/ 	.short	0x0002
        /*001a*/ 	.short	0x005a
        /*001c*/ 	.short	0x0082
	.zero		2


//--------------------- .nv.info                  --------------------------
	.section	.nv.info,"",@"SHT_CUDA_INFO"
	.align	4


	//----- nvinfo : EIATTR_REGCOUNT
	.align		4
        /*0000*/ 	.byte	0x04, 0x2f
        /*0002*/ 	.short	(.L_12 - .L_11)
	.align		4
.L_11:
        /*0004*/ 	.word	index@(_ZN7cutlass13device_kernelINS_4gemm6kernel13GemmUniversalIN4cute5tupleIJiiiiEEENS1_10collective13CollectiveMmaINS1_37MainloopSm90TmaGmmaWarpSpecializedFP8ILi6ENS5_IJNS4_1CILi1EEESB_SB_EEENS1_35KernelTmaWarpSpecializedCooperativeEEENS5_IJNSA_ILi128EEENSA_ILi16EEENSA_ILi256EEEEEENS_12float_e4m3_tENS5_IJlSB_lEEESJ_SK_NS4_8TiledMMAINS4_8MMA_AtomIJNS4_4SM904GMMA30MMA_64x16x32_F32E4M3E4M3_SS_TNILNSO_7ScaleInE1ELSQ_1EEEEEENS4_6LayoutINS5_IJNSA_ILi2EEESB_SB_EEENS5_IJSB_NSA_ILi0EEESW_EEEEENS5_IJNS4_10UnderscoreESZ_SZ_EEEEENS4_13SM90_TMA_LOADENS4_14ComposedLayoutINS4_7SwizzleILi3ELi4ELi3EEENS4_18smem_ptr_flag_bitsILi8EEENST_INS5_IJNSA_ILi8EEESF_EEENS5_IJSF_SB_EEEEEEEvNS4_8identityES12_S1C_vS1D_EENS_8epilogue10collective6detail29Sm90TmaWarpSpecializedAdapterINS1G_15DefaultEpilogueISJ_SK_SK_NS1F_6thread17LinearCombinationISJ_Li1EffLNS1K_9ScaleType4KindE0ELNS_15FloatRoundStyleE2ESJ_EENS1_15EpilogueDefaultEEEEEvvEEEEvNT_6ParamsE)
        /*0008*/ 	.word	0x000000a8


	//----- nvinfo : EIATTR_FRAME_SIZE
	.align		4
.L_12:
        /*000c*/ 	.byte	0x04, 0x11
        /*000e*/ 	.short	(.L_14 - .L_13)
	.align		4
.L_13:
        /*0010*/ 	.word	index@(_ZN7cutlass13device_kernelINS_4gemm6kernel13GemmUniversalIN4cute5tupleIJiiiiEEENS1_10collective13CollectiveMmaINS1_37MainloopSm90TmaGmmaWarpSpecializedFP8ILi6ENS5_IJNS4_1CILi1EEESB_SB_EEENS1_35KernelTmaWarpSpecializedCooperativeEEENS5_IJNSA_ILi128EEENSA_ILi16EEENSA_ILi256EEEEEENS_12float_e4m3_tENS5_IJlSB_lEEESJ_SK_NS4_8TiledMMAINS4_8MMA_AtomIJNS4_4SM904GMMA30MMA_64x16x32_F32E4M3E4M3_SS_TNILNSO_7ScaleInE1ELSQ_1EEEEEENS4_6LayoutINS5_IJNSA_ILi2EEESB_SB_EEENS5_IJSB_NSA_ILi0EEESW_EEEEENS5_IJNS4_10UnderscoreESZ_SZ_EEEEENS4_13SM90_TMA_LOADENS4_14ComposedLayoutINS4_7SwizzleILi3ELi4ELi3EEENS4_18smem_ptr_flag_bitsILi8EEENST_INS5_IJNSA_ILi8EEESF_EEENS5_IJSF_SB_EEEEEEEvNS4_8identityES12_S1C_vS1D_EENS_8epilogue10collective6detail29Sm90TmaWarpSpecializedAdapterINS1G_15DefaultEpilogueISJ_SK_SK_NS1F_6thread17LinearCombinationISJ_Li1EffLNS1K_9ScaleType4KindE0ELNS_15FloatRoundStyleE2ESJ_EENS1_15EpilogueDefaultEEEEEvvEEEEvNT_6ParamsE)
        /*0014*/ 	.word	0x00000000


	//----- nvinfo : EIATTR_MIN_STACK_SIZE
	.align		4
.L_14:
        /*0018*/ 	.byte	0x04, 0x12
        /*001a*/ 	.short	(.L_16 - .L_15)
	.align		4
.L_15:
        /*001c*/ 	.word	index@(_ZN7cutlass13device_kernelINS_4gemm6kernel13GemmUniversalIN4cute5tupleIJiiiiEEENS1_10collective13CollectiveMmaINS1_37MainloopSm90TmaGmmaWarpSpecializedFP8ILi6ENS5_IJNS4_1CILi1EEESB_SB_EEENS1_35KernelTmaWarpSpecializedCooperativeEEENS5_IJNSA_ILi128EEENSA_ILi16EEENSA_ILi256EEEEEENS_12float_e4m3_tENS5_IJlSB_lEEESJ_SK_NS4_8TiledMMAINS4_8MMA_AtomIJNS4_4SM904GMMA30MMA_64x16x32_F32E4M3E4M3_SS_TNILNSO_7ScaleInE1ELSQ_1EEEEEENS4_6LayoutINS5_IJNSA_ILi2EEESB_SB_EEENS5_IJSB_NSA_ILi0EEESW_EEEEENS5_IJNS4_10UnderscoreESZ_SZ_EEEEENS4_13SM90_TMA_LOADENS4_14ComposedLayoutINS4_7SwizzleILi3ELi4ELi3EEENS4_18smem_ptr_flag_bitsILi8EEENST_INS5_IJNSA_ILi8EEESF_EEENS5_IJSF_SB_EEEEEEEvNS4_8identityES12_S1C_vS1D_EENS_8epilogue10collective6detail29Sm90TmaWarpSpecializedAdapterINS1G_15DefaultEpilogueISJ_SK_SK_NS1F_6thread17LinearCombinationISJ_Li1EffLNS1K_9ScaleType4KindE0ELNS_15FloatRoundStyleE2ESJ_EENS1_15EpilogueDefaultEEEEEvvEEEEvNT_6ParamsE)
        /*0020*/ 	.word	0x00000000
.L_16:


//--------------------- .nv.compat                --------------------------
	.section	.nv.compat,"",@"SHT_CUDA_COMPAT_INFO"
	.align	4
        /*0000*/ 	.byte	0x02, 0x09, 0x01, 0x00, 0x02, 0x02, 0x04, 0x00, 0x02, 0x05, 0x05, 0x00, 0x03, 0x07, 0x01, 0x01
        /*0010*/ 	.byte	0x02, 0x03, 0x01, 0x00, 0x02, 0x06, 0x01, 0x00, 0x04, 0x0b, 0x08, 0x00, 0x00, 0x00, 0x00, 0x00
        /*0020*/ 	.byte	0x00, 0x00, 0x00, 0x00


//--------------------- .nv.info._ZN7cutlass13device_kernelINS_4gemm6kernel13GemmUniversalIN4cute5tupleIJiiiiEEENS1_10collective13CollectiveMmaINS1_37MainloopSm90TmaGmmaWarpSpecializedFP8ILi6ENS5_IJNS4_1CILi1EEESB_SB_EEENS1_35KernelTmaWarpSpecializedCooperativeEEENS5_IJNSA_ILi128EEENSA_ILi16EEENSA_ILi256EEEEEENS_12float_e4m3_tENS5_IJlSB_lEEESJ_SK_NS4_8TiledMMAINS4_8MMA_AtomIJNS4_4SM904GMMA30MMA_64x16x32_F32E4M3E4M3_SS_TNILNSO_7ScaleInE1ELSQ_1EEEEEENS4_6LayoutINS5_IJNSA_ILi2EEESB_SB_EEENS5_IJSB_NSA_ILi0EEESW_EEEEENS5_IJNS4_10UnderscoreESZ_SZ_EEEEENS4_13SM90_TMA_LOADENS4_14ComposedLayoutINS4_7SwizzleILi3ELi4ELi3EEENS4_18smem_ptr_flag_bitsILi8EEENST_INS5_IJNSA_ILi8EEESF_EEENS5_IJSF_SB_EEEEEEEvNS4_8identityES12_S1C_vS1D_EENS_8epilogue10collective6detail29Sm90TmaWarpSpecializedAdapterINS1G_15DefaultEpilogueISJ_SK_SK_NS1F_6thread17LinearCombinationISJ_Li1EffLNS1K_9ScaleType4KindE0ELNS_15FloatRoundStyleE2ESJ_EENS1_15EpilogueDefaultEEEEEvvEEEEvNT_6ParamsE --------------------------
	.section	.nv.info._ZN7cutlass13device_kernelINS_4gemm6kernel13GemmUniversalIN4cute5tupleIJiiiiEEENS1_10collective13CollectiveMmaINS1_37MainloopSm90TmaGmmaWarpSpecializedFP8ILi6ENS5_IJNS4_1CILi1EEESB_SB_EEENS1_35KernelTmaWarpSpecializedCooperativeEEENS5_IJNSA_ILi128EEENSA_ILi16EEENSA_ILi256EEEEEENS_12float_e4m3_tENS5_IJlSB_lEEESJ_SK_NS4_8TiledMMAINS4_8MMA_AtomIJNS4_4SM904GMMA30MMA_64x16x32_F32E4M3E4M3_SS_TNILNSO_7ScaleInE1ELSQ_1EEEEEENS4_6LayoutINS5_IJNSA_ILi2EEESB_SB_EEENS5_IJSB_NSA_ILi0EEESW_EEEEENS5_IJNS4_10UnderscoreESZ_SZ_EEEEENS4_13SM90_TMA_LOADENS4_14ComposedLayoutINS4_7SwizzleILi3ELi4ELi3EEENS4_18smem_ptr_flag_bitsILi8EEENST_INS5_IJNSA_ILi8EEESF_EEENS5_IJSF_SB_EEEEEEEvNS4_8identityES12_S1C_vS1D_EENS_8epilogue10collective6detail29Sm90TmaWarpSpecializedAdapterINS1G_15DefaultEpilogueISJ_SK_SK_NS1F_6thread17LinearCombinationISJ_Li1EffLNS1K_9ScaleType4KindE0ELNS_15FloatRoundStyleE2ESJ_EENS1_15EpilogueDefaultEEEEEvvEEEEvNT_6ParamsE,"",@"SHT_CUDA_INFO"
	.sectionflags	@""
	.align	4


	//----- nvinfo : EIATTR_CUDA_API_VERSION
	.align		4
        /*0000*/ 	.byte	0x04, 0x37
        /*0002*/ 	.short	(.L_18 - .L_17)
.L_17:
        /*0004*/ 	.word	0x00000082


	//----- nvinfo : EIATTR_KPARAM_INFO
	.align		4
.L_18:
        /*0008*/ 	.byte	0x04, 0x17
        /*000a*/ 	.short	(.L_20 - .L_19)
.L_19:
        /*000c*/ 	.word	0x00000000
        /*0010*/ 	.short	0x0000
        /*0012*/ 	.short	0x0070
        /*0014*/ 	.byte	0x00, 0xf0, 0x01, 0x10


	//----- nvinfo : EIATTR_SPARSE_MMA_MASK
	.align		4
.L_20:
        /*0018*/ 	.byte	0x03, 0x50
        /*001a*/ 	.short	0x0000


	//----- nvinfo : EIATTR_MAXREG_COUNT
	.align		4
        /*001c*/ 	.byte	0x03, 0x1b
        /*001e*/ 	.short	0x00a8


	//----- nvinfo : EIATTR_NUM_BARRIERS
	.align		4
        /*0020*/ 	.byte	0x02, 0x4c
        /*0022*/ 	.byte	0x01
	.zero		1


	//----- nvinfo : EIATTR_MERCURY_ISA_VERSION
	.align		4
        /*0024*/ 	.byte	0x03, 0x5f
        /*0026*/ 	.short	0x0101


	//----- nvinfo : EIATTR_INT_WARP_WIDE_INSTR_OFFSETS
	.align		4
        /*0028*/ 	.byte	0x04, 0x31
        /*002a*/ 	.short	(.L_22 - .L_21)


	//   ....[0]....
.L_21:
        /*002c*/ 	.word	0x00000400


	//   ....[1]....
        /*0030*/ 	.word	0x00000410


	//   ....[2]....
        /*0034*/ 	.word	0x00000510


	//----- nvinfo : EIATTR_COOP_GROUP_MASK_REGIDS
	.align		4
.L_22:
        /*0038*/ 	.byte	0x04, 0x29
        /*003a*/ 	.short	(.L_24 - .L_23)


	//   ....[0]....
.L_23:
        /*003c*/ 	.word	0xffffffff


	//   ....[1]....
        /*0040*/ 	.word	0xffffffff


	//   ....[2]....
        /*0044*/ 	.word	0xffffffff


	//   ....[3]....
        /*0048*/ 	.word	0xffffffff


	//   ....[4]....
        /*004c*/ 	.word	0xffffffff


	//----- nvinfo : EIATTR_COOP_GROUP_INSTR_OFFSETS
	.align		4
.L_24:
        /*0050*/ 	.byte	0x04, 0x28
        /*0052*/ 	.short	(.L_26 - .L_25)


	//   ....[0]....
.L_25:
        /*0054*/ 	.word	0x00000060


	//   ....[1]....
        /*0058*/ 	.word	0x00000070


	//   ....[2]....
        /*005c*/ 	.word	0x00000130


	//   ....[3]....
        /*0060*/ 	.word	0x00000300


	//   ....[4]....
        /*0064*/ 	.word	0x00001010


	//----- nvinfo : EIATTR_REG_RECONFIG
	.align		4
.L_26:
        /*0068*/ 	.byte	0x01, 0x54
	.zero		2


	//----- nvinfo : EIATTR_MBARRIER_INSTR_OFFSETS
	.align		4
        /*006c*/ 	.byte	0x04, 0x39
        /*006e*/ 	.short	(.L_28 - .L_27)


	//   ....[0]....
.L_27:
        /*0070*/ 	.word	0x00000230
        /*0074*/ 	.word	0x000000ff
        /*0078*/ 	.word	0x00000000
        /*007c*/ 	.short	0x0100
        /*007e*/ 	.byte	0x08
	.zero		1


	//   ....[1]....
        /*0080*/ 	.word	0x00000240
        /*0084*/ 	.word	0x000000ff
        /*0088*/ 	.word	0x00000030
        /*008c*/ 	.short	0x0100
        /*008e*/ 	.byte	0x08
	.zero		1


	//   ....[2]....
        /*0090*/ 	.word	0x00000250
        /*0094*/ 	.word	0x000000ff
        /*0098*/ 	.word	0x00000008
        /*009c*/ 	.short	0x0100
        /*009e*/ 	.byte	0x08
	.zero		1


	//   ....[3]....
        /*00a0*/ 	.word	0x00000260
        /*00a4*/ 	.word	0x000000ff
        /*00a8*/ 	.word	0x00000038
        /*00ac*/ 	.short	0x0100
        /*00ae*/ 	.byte	0x08
	.zero		1


	//   ....[4]....
        /*00b0*/ 	.word	0x00000270
        /*00b4*/ 	.word	0x000000ff
        /*00b8*/ 	.word	0x00000010
        /*00bc*/ 	.short	0x0100
        /*00be*/ 	.byte	0x08
	.zero		1


	//   ....[5]....
        /*00c0*/ 	.word	0x00000280
        /*00c4*/ 	.word	0x000000ff
        /*00c8*/ 	.word	0x00000040
        /*00cc*/ 	.short	0x0100
        /*00ce*/ 	.byte	0x08
	.zero		1


	//   ....[6]....
        /*00d0*/ 	.word	0x00000290
        /*00d4*/ 	.word	0x000000ff
        /*00d8*/ 	.word	0x00000018
        /*00dc*/ 	.short	0x0100
        /*00de*/ 	.byte	0x08
	.zero		1


	//   ....[7]....
        /*00e0*/ 	.word	0x000002a0
        /*00e4*/ 	.word	0x000000ff
        /*00e8*/ 	.word	0x00000048
        /*00ec*/ 	.short	0x0100
        /*00ee*/ 	.byte	0x08
	.zero		1


	//   ....[8]....
        /*00f0*/ 	.word	0x000002b0
        /*00f4*/ 	.word	0x000000ff
        /*00f8*/ 	.word	0x00000020
        /*00fc*/ 	.short	0x0100
        /*00fe*/ 	.byte	0x08
	.zero		1


	//   ....[9]....
        /*0100*/ 	.word	0x000002c0
        /*0104*/ 	.word	0x000000ff
        /*0108*/ 	.word	0x00000050
        /*010c*/ 	.short	0x0100
        /*010e*/ 	.byte	0x08
	.zero		1


	//   ....[10]....
        /*0110*/ 	.word	0x000002d0
        /*0114*/ 	.word	0x000000ff
        /*0118*/ 	.word	0x00000028
        /*011c*/ 	.short	0x0100
        /*011e*/ 	.byte	0x08
	.zero		1


	//   ....[11]....
        /*0120*/ 	.word	0x000002e0
        /*0124*/ 	.word	0x000000ff
        /*0128*/ 	.word	0x00000058
        /*012c*/ 	.short	0x0100
        /*012e*/ 	.byte	0x08
	.zero		1


	//   ....[12]....
        /*0130*/ 	.word	0x00000580
        /*0134*/ 	.word	0x000000ff
        /*0138*/ 	.word	0x00000070
        /*013c*/ 	.short	0x0100
        /*013e*/ 	.byte	0x06
	.zero		1


	//   ....[13]....
        /*0140*/ 	.word	0x000005e0
        /*0144*/ 	.word	0x000000ff
        /*0148*/ 	.word	0x00000078
        /*014c*/ 	.short	0x0100
        /*014e*/ 	.byte	0x06
	.zero		1


	//   ....[14]....
        /*0150*/ 	.word	0x000011b0
        /*0154*/ 	.word	0x000000ff
        /*0158*/ 	.word	0x00000000
        /*015c*/ 	.short	0x010a
        /*015e*/ 	.byte	0x06
	.zero		1


	//   ....[15]....
        /*0160*/ 	.word	0x000011f0
        /*0164*/ 	.word	0x000000ff
        /*0168*/ 	.word	0x00000000
        /*016c*/ 	.short	0x010a
        /*016e*/ 	.byte	0x06
	.zero		1


	//   ....[16]....
        /*0170*/ 	.word	0x000017d0
        /*0174*/ 	.word	0x000000ff
        /*0178*/ 	.word	0x00000000
        /*017c*/ 	.short	0x010a
        /*017e*/ 	.byte	0x0f
	.zero		1


	//   ....[17]....
        /*0180*/ 	.word	0x00001810
        /*0184*/ 	.word	0x000000ff
        /*0188*/ 	.word	0x00000000
        /*018c*/ 	.short	0x010a
        /*018e*/ 	.byte	0x0f
	.zero		1


	//   ....[18]....
        /*0190*/ 	.word	0x00001cc0
        /*0194*/ 	.word	0x000000ff
        /*0198*/ 	.word	0x00000000
        /*019c*/ 	.short	0x0101
        /*019e*/ 	.byte	0x08
	.zero		1


	//   ....[19]....
        /*01a0*/ 	.word	0x00001f90
        /*01a4*/ 	.word	0x000000ff
        /*01a8*/ 	.word	0x00000000
        /*01ac*/ 	.short	0x0101
        /*01ae*/ 	.byte	0x08
	.zero		1


	//   ....[20]....
        /*01b0*/ 	.word	0x00003da0
        /*01b4*/ 	.word	0x00000012
        /*01b8*/ 	.word	0x00000030
        /*01bc*/ 	.short	0x010a
        /*01be*/ 	.byte	0x3f
	.zero		1


	//   ....[21]....
        /*01c0*/ 	.word	0x000041f0
        /*01c4*/ 	.word	0x00000004
        /*01c8*/ 	.word	0x00000078
        /*01cc*/ 	.short	0x0101
        /*01ce*/ 	.byte	0x3f
	.zero		1


	//   ....[22]....
        /*01d0*/ 	.word	0x00004920
        /*01d4*/ 	.word	0x00000007
        /*01d8*/ 	.word	0x00000000
        /*01dc*/ 	.short	0x010a
        /*01de*/ 	.byte	0x3f
	.zero		1


	//   ....[23]....
        /*01e0*/ 	.word	0x000049a0
        /*01e4*/ 	.word	0x00000009
        /*01e8*/ 	.word	0x00000000
        /*01ec*/ 	.short	0x010a
        /*01ee*/ 	.byte	0x3f
	.zero		1


	//   ....[24]....
        /*01f0*/ 	.word	0x00004a30
        /*01f4*/ 	.word	0x00000006
        /*01f8*/ 	.word	0x00000000
        /*01fc*/ 	.short	0x010a
        /*01fe*/ 	.byte	0x3f
	.zero		1


	//   ....[25]....
        /*0200*/ 	.word	0x00004ac0
        /*0204*/ 	.word	0x00000009
        /*0208*/ 	.word	0x00000000
        /*020c*/ 	.short	0x010a
        /*020e*/ 	.byte	0x3f
	.zero		1


	//   ....[26]....
        /*0210*/ 	.word	0x00004b50
        /*0214*/ 	.word	0x00000006
        /*0218*/ 	.word	0x00000000
        /*021c*/ 	.short	0x010a
        /*021e*/ 	.byte	0x3f
	.zero		1


	//   ....[27]....
        /*0220*/ 	.word	0x00004be0
        /*0224*/ 	.word	0x00000003
        /*0228*/ 	.word	0x00000000
        /*022c*/ 	.short	0x010a
        /*022e*/ 	.byte	0x3f
	.zero		1


	//   ....[28]....
        /*0230*/ 	.word	0x00004c50
        /*0234*/ 	.word	0x00000005
        /*0238*/ 	.word	0x00000000
        /*023c*/ 	.short	0x010a
        /*023e*/ 	.byte	0x3f
	.zero		1


	//   ....[29]....
        /*0240*/ 	.word	0x00004cb0
        /*0244*/ 	.word	0x00000006
        /*0248*/ 	.word	0x00000000
        /*024c*/ 	.short	0x010a
        /*024e*/ 	.byte	0x3f
	.zero		1


	//   ....[30]....
        /*0250*/ 	.word	0x00004d80
        /*0254*/ 	.word	0x00000012
        /*0258*/ 	.word	0x00000030
        /*025c*/ 	.short	0x010a
        /*025e*/ 	.byte	0x3f
	.zero		1


	//   ....[31]....
        /*0260*/ 	.word	0x00004e60
        /*0264*/ 	.word	0x00000007
        /*0268*/ 	.word	0x00000000
        /*026c*/ 	.short	0x010a
        /*026e*/ 	.byte	0x3f
	.zero		1


	//   ....[32]....
        /*0270*/ 	.word	0x00004eb0
        /*0274*/ 	.word	0x00000009
        /*0278*/ 	.word	0x00000000
        /*027c*/ 	.short	0x010a
        /*027e*/ 	.byte	0x3f
	.zero		1


	//   ....[33]....
        /*0280*/ 	.word	0x00004f00
        /*0284*/ 	.word	0x00000006
        /*0288*/ 	.word	0x00000000
        /*028c*/ 	.short	0x010a
        /*028e*/ 	.byte	0x3f
	.zero		1


	//   ....[34]....
        /*0290*/ 	.word	0x00004f50
        /*0294*/ 	.word	0x00000009
        /*0298*/ 	.word	0x00000000
        /*029c*/ 	.short	0x010a
        /*029e*/ 	.byte	0x3f
	.zero		1


	//   ....[35]....
        /*02a0*/ 	.word	0x00004fa0
        /*02a4*/ 	.word	0x00000006
        /*02a8*/ 	.word	0x00000000
        /*02ac*/ 	.short	0x010a
        /*02ae*/ 	.byte	0x3f
	.zero		1


	//----- nvinfo : EIATTR_NUM_MBARRIERS
	.align		4
.L_28:
        /*02b0*/ 	.byte	0x03, 0x38
        /*02b2*/ 	.short	0x000e


	//----- nvinfo : EIATTR_EXIT_INSTR_OFFSETS
	.align		4
        /*02b4*/ 	.byte	0x04, 0x1c
        /*02b6*/ 	.short	(.L_30 - .L_29)


	//   ....[0]....
.L_29:
        /*02b8*/ 	.word	0x00000630


	//   ....[1]....
        /*02bc*/ 	.word	0x00000ee0


	//   ....[2]....
        /*02c0*/ 	.word	0x00003420


	//   ....[3]....
        /*02c4*/ 	.word	0x00003a40


	//   ....[4]....
        /*02c8*/ 	.word	0x00004c30


	//----- nvinfo : EIATTR_MAX_THREADS
	.align		4
.L_30:
        /*02cc*/ 	.byte	0x04, 0x05
        /*02ce*/ 	.short	(.L_32 - .L_31)
.L_31:
        /*02d0*/ 	.word	0x00000180
        /*02d4*/ 	.word	0x00000001
        /*02d8*/ 	.word	0x00000001


	//----- nvinfo : EIATTR_CRS_STACK_SIZE
	.align		4
.L_32:
        /*02dc*/ 	.byte	0x04, 0x1e
        /*02de*/ 	.short	(.L_34 - .L_33)
.L_33:
        /*02e0*/ 	.word	0x00000000


	//----- nvinfo : EIATTR_CBANK_PARAM_SIZE
	.align		4
.L_34:
        /*02e4*/ 	.byte	0x03, 0x19
        /*02e6*/ 	.short	0x0470


	//----- nvinfo : EIATTR_PARAM_CBANK
	.align		4
        /*02e8*/ 	.byte	0x04, 0x0a
        /*02ea*/ 	.short	(.L_36 - .L_35)
	.align		4
.L_35:
        /*02ec*/ 	.word	index@(.nv.constant0._ZN7cutlass13device_kernelINS_4gemm6kernel13GemmUniversalIN4cute5tupleIJiiiiEEENS1_10collective13CollectiveMmaINS1_37MainloopSm90TmaGmmaWarpSpecializedFP8ILi6ENS5_IJNS4_1CILi1EEESB_SB_EEENS1_35KernelTmaWarpSpecializedCooperativeEEENS5_IJNSA_ILi128EEENSA_ILi16EEENSA_ILi256EEEEEENS_12float_e4m3_tENS5_IJlSB_lEEESJ_SK_NS4_8TiledMMAINS4_8MMA_AtomIJNS4_4SM904GMMA30MMA_64x16x32_F32E4M3E4M3_SS_TNILNSO_7ScaleInE1ELSQ_1EEEEEENS4_6LayoutINS5_IJNSA_ILi2EEESB_SB_EEENS5_IJSB_NSA_ILi0EEESW_EEEEENS5_IJNS4_10UnderscoreESZ_SZ_EEEEENS4_13SM90_TMA_LOADENS4_14ComposedLayoutINS4_7SwizzleILi3ELi4ELi3EEENS4_18smem_ptr_flag_bitsILi8EEENST_INS5_IJNSA_ILi8EEESF_EEENS5_IJSF_SB_EEEEEEEvNS4_8identityES12_S1C_vS1D_EENS_8epilogue10collective6detail29Sm90TmaWarpSpecializedAdapterINS1G_15DefaultEpilogueISJ_SK_SK_NS1F_6thread17LinearCombinationISJ_Li1EffLNS1K_9ScaleType4KindE0ELNS_15FloatRoundStyleE2ESJ_EENS1_15EpilogueDefaultEEEEEvvEEEEvNT_6ParamsE)
        /*02f0*/ 	.short	0x0210
        /*02f2*/ 	.short	0x0470


	//----- nvinfo : EIATTR_SW_WAR
	.align		4
.L_36:
        /*02f4*/ 	.byte	0x04, 0x36
        /*02f6*/ 	.short	(.L_38 - .L_37)
.L_37:
        /*02f8*/ 	.word	0x00000008
.L_38:


//--------------------- .nv.callgraph             --------------------------
	.section	.nv.callgraph,"",@"SHT_CUDA_CALLGRAPH"
	.align	4
	.sectionentsize	8
	.align		4
        /*0000*/ 	.word	0x00000000
	.align		4
        /*0004*/ 	.word	0xffffffff
	.align		4
        /*0008*/ 	.word	0x00000000
	.align		4
        /*000c*/ 	.word	0xfffffffe
	.align		4
        /*0010*/ 	.word	0x00000000
	.align		4
        /*0014*/ 	.word	0xfffffffd
	.align		4
        /*0018*/ 	.word	0x00000000
	.align		4
        /*001c*/ 	.word	0xfffffffc


//--------------------- .nv.constant4             --------------------------
	.section	.nv.constant4,"a",@progbits
	.align	8
	.align		8
.nv.constant4:
        /*0000*/ 	.dword	_ZN39_INTERNAL_dbfcda97_4_k_cu_660beb2e_69204cuda3std3__45__cpo5beginE
	.align		8
        /*0008*/ 	.dword	_ZN39_INTERNAL_dbfcda97_4_k_cu_660beb2e_69204cuda3std3__45__cpo3endE
	.align		8
        /*0010*/ 	.dword	_ZN39_INTERNAL_dbfcda97_4_k_cu_660beb2e_69204cuda3std3__45__cpo6cbeginE
	.align		8
        /*0018*/ 	.dword	_ZN39_INTERNAL_dbfcda97_4_k_cu_660beb2e_69204cuda3std3__45__cpo4cendE
	.align		8
        /*0020*/ 	.dword	_ZN39_INTERNAL_dbfcda97_4_k_cu_660beb2e_69204cuda3std3__441_GLOBAL__N__dbfcda97_4_k_cu_660beb2e_69206ignoreE
	.align		8
        /*0028*/ 	.dword	_ZN39_INTERNAL_dbfcda97_4_k_cu_660beb2e_69204cuda3std3__419piecewise_constructE
	.align		8
        /*0030*/ 	.dword	_ZN39_INTERNAL_dbfcda97_4_k_cu_660beb2e_69204cuda3std3__48in_placeE
	.align		8
        /*0038*/ 	.dword	_ZN39_INTERNAL_dbfcda97_4_k_cu_660beb2e_69204cuda3std6ranges3__45__cpo4swapE
	.align		8
        /*0040*/ 	.dword	_ZN39_INTERNAL_dbfcda97_4_k_cu_660beb2e_69204cuda3std6ranges3__45__cpo9iter_moveE
	.align		8
        /*0048*/ 	.dword	_ZN39_INTERNAL_dbfcda97_4_k_cu_660beb2e_69204cute7productE
	.align		8
        /*0050*/ 	.dword	_ZN39_INTERNAL_dbfcda97_4_k_cu_660beb2e_69204cute1_E


//--------------------- .text._ZN7cutlass13device_kernelINS_4gemm6kernel13GemmUniversalIN4cute5tupleIJiiiiEEENS1_10collective13CollectiveMmaINS1_37MainloopSm90TmaGmmaWarpSpecializedFP8ILi6ENS5_IJNS4_1CILi1EEESB_SB_EEENS1_35KernelTmaWarpSpecializedCooperativeEEENS5_IJNSA_ILi128EEENSA_ILi16EEENSA_ILi256EEEEEENS_12float_e4m3_tENS5_IJlSB_lEEESJ_SK_NS4_8TiledMMAINS4_8MMA_AtomIJNS4_4SM904GMMA30MMA_64x16x32_F32E4M3E4M3_SS_TNILNSO_7ScaleInE1ELSQ_1EEEEEENS4_6LayoutINS5_IJNSA_ILi2EEESB_SB_EEENS5_IJSB_NSA_ILi0EEESW_EEEEENS5_IJNS4_10UnderscoreESZ_SZ_EEEEENS4_13SM90_TMA_LOADENS4_14ComposedLayoutINS4_7SwizzleILi3ELi4ELi3EEENS4_18smem_ptr_flag_bitsILi8EEENST_INS5_IJNSA_ILi8EEESF_EEENS5_IJSF_SB_EEEEEEEvNS4_8identityES12_S1C_vS1D_EENS_8epilogue10collective6detail29Sm90TmaWarpSpecializedAdapterINS1G_15DefaultEpilogueISJ_SK_SK_NS1F_6thread17LinearCombinationISJ_Li1EffLNS1K_9ScaleType4KindE0ELNS_15FloatRoundStyleE2ESJ_EENS1_15EpilogueDefaultEEEEEvvEEEEvNT_6ParamsE --------------------------
	.section	.text._ZN7cutlass13device_kernelINS_4gemm6kernel13GemmUniversalIN4cute5tupleIJiiiiEEENS1_10collective13CollectiveMmaINS1_37MainloopSm90TmaGmmaWarpSpecializedFP8ILi6ENS5_IJNS4_1CILi1EEESB_SB_EEENS1_35KernelTmaWarpSpecializedCooperativeEEENS5_IJNSA_ILi128EEENSA_ILi16EEENSA_ILi256EEEEEENS_12float_e4m3_tENS5_IJlSB_lEEESJ_SK_NS4_8TiledMMAINS4_8MMA_AtomIJNS4_4SM904GMMA30MMA_64x16x32_F32E4M3E4M3_SS_TNILNSO_7ScaleInE1ELSQ_1EEEEEENS4_6LayoutINS5_IJNSA_ILi2EEESB_SB_EEENS5_IJSB_NSA_ILi0EEESW_EEEEENS5_IJNS4_10UnderscoreESZ_SZ_EEEEENS4_13SM90_TMA_LOADENS4_14ComposedLayoutINS4_7SwizzleILi3ELi4ELi3EEENS4_18smem_ptr_flag_bitsILi8EEENST_INS5_IJNSA_ILi8EEESF_EEENS5_IJSF_SB_EEEEEEEvNS4_8identityES12_S1C_vS1D_EENS_8epilogue10collective6detail29Sm90TmaWarpSpecializedAdapterINS1G_15DefaultEpilogueISJ_SK_SK_NS1F_6thread17LinearCombinationISJ_Li1EffLNS1K_9ScaleType4KindE0ELNS_15FloatRoundStyleE2ESJ_EENS1_15EpilogueDefaultEEEEEvvEEEEvNT_6ParamsE,"ax",@progbits
	.align	128
.text._ZN7cutlass13device_kernelINS_4gemm6kernel13GemmUniversalIN4cute5tupleIJiiiiEEENS1_10collective13CollectiveMmaINS1_37MainloopSm90TmaGmmaWarpSpecializedFP8ILi6ENS5_IJNS4_1CILi1EEESB_SB_EEENS1_35KernelTmaWarpSpecializedCooperativeEEENS5_IJNSA_ILi128EEENSA_ILi16EEENSA_ILi256EEEEEENS_12float_e4m3_tENS5_IJlSB_lEEESJ_SK_NS4_8TiledMMAINS4_8MMA_AtomIJNS4_4SM904GMMA30MMA_64x16x32_F32E4M3E4M3_SS_TNILNSO_7ScaleInE1ELSQ_1EEEEEENS4_6LayoutINS5_IJNSA_ILi2EEESB_SB_EEENS5_IJSB_NSA_ILi0EEESW_EEEEENS5_IJNS4_10UnderscoreESZ_SZ_EEEEENS4_13SM90_TMA_LOADENS4_14ComposedLayoutINS4_7SwizzleILi3ELi4ELi3EEENS4_18smem_ptr_flag_bitsILi8EEENST_INS5_IJNSA_ILi8EEESF_EEENS5_IJSF_SB_EEEEEEEvNS4_8identityES12_S1C_vS1D_EENS_8epilogue10collective6detail29Sm90TmaWarpSpecializedAdapterINS1G_15DefaultEpilogueISJ_SK_SK_NS1F_6thread17LinearCombinationISJ_Li1EffLNS1K_9ScaleType4KindE0ELNS_15FloatRoundStyleE2ESJ_EENS1_15EpilogueDefaultEEEEEvvEEEEvNT_6ParamsE:
        .type           _ZN7cutlass13device_kernelINS_4gemm6kernel13GemmUniversalIN4cute5tupleIJiiiiEEENS1_10collective13CollectiveMmaINS1_37MainloopSm90TmaGmmaWarpSpecializedFP8ILi6ENS5_IJNS4_1CILi1EEESB_SB_EEENS1_35KernelTmaWarpSpecializedCooperativeEEENS5_IJNSA_ILi128EEENSA_ILi16EEENSA_ILi256EEEEEENS_12float_e4m3_tENS5_IJlSB_lEEESJ_SK_NS4_8TiledMMAINS4_8MMA_AtomIJNS4_4SM904GMMA30MMA_64x16x32_F32E4M3E4M3_SS_TNILNSO_7ScaleInE1ELSQ_1EEEEEENS4_6LayoutINS5_IJNSA_ILi2EEESB_SB_EEENS5_IJSB_NSA_ILi0EEESW_EEEEENS5_IJNS4_10UnderscoreESZ_SZ_EEEEENS4_13SM90_TMA_LOADENS4_14ComposedLayoutINS4_7SwizzleILi3ELi4ELi3EEENS4_18smem_ptr_flag_bitsILi8EEENST_INS5_IJNSA_ILi8EEESF_EEENS5_IJSF_SB_EEEEEEEvNS4_8identityES12_S1C_vS1D_EENS_8epilogue10collective6detail29Sm90TmaWarpSpecializedAdapterINS1G_15DefaultEpilogueISJ_SK_SK_NS1F_6thread17LinearCombinationISJ_Li1EffLNS1K_9ScaleType4KindE0ELNS_15FloatRoundStyleE2ESJ_EENS1_15EpilogueDefaultEEEEEvvEEEEvNT_6ParamsE,@function
        .size           _ZN7cutlass13device_kernelINS_4gemm6kernel13GemmUniversalIN4cute5tupleIJiiiiEEENS1_10collective13CollectiveMmaINS1_37MainloopSm90TmaGmmaWarpSpecializedFP8ILi6ENS5_IJNS4_1CILi1EEESB_SB_EEENS1_35KernelTmaWarpSpecializedCooperativeEEENS5_IJNSA_ILi128EEENSA_ILi16EEENSA_ILi256EEEEEENS_12float_e4m3_tENS5_IJlSB_lEEESJ_SK_NS4_8TiledMMAINS4_8MMA_AtomIJNS4_4SM904GMMA30MMA_64x16x32_F32E4M3E4M3_SS_TNILNSO_7ScaleInE1ELSQ_1EEEEEENS4_6LayoutINS5_IJNSA_ILi2EEESB_SB_EEENS5_IJSB_NSA_ILi0EEESW_EEEEENS5_IJNS4_10UnderscoreESZ_SZ_EEEEENS4_13SM90_TMA_LOADENS4_14ComposedLayoutINS4_7SwizzleILi3ELi4ELi3EEENS4_18smem_ptr_flag_bitsILi8EEENST_INS5_IJNSA_ILi8EEESF_EEENS5_IJSF_SB_EEEEEEEvNS4_8identityES12_S1C_vS1D_EENS_8epilogue10collective6detail29Sm90TmaWarpSpecializedAdapterINS1G_15DefaultEpilogueISJ_SK_SK_NS1F_6thread17LinearCombinationISJ_Li1EffLNS1K_9ScaleType4KindE0ELNS_15FloatRoundStyleE2ESJ_EENS1_15EpilogueDefaultEEEEEvvEEEEvNT_6ParamsE,(.L_x_93 - _ZN7cutlass13device_kernelINS_4gemm6kernel13GemmUniversalIN4cute5tupleIJiiiiEEENS1_10collective13CollectiveMmaINS1_37MainloopSm90TmaGmmaWarpSpecializedFP8ILi6ENS5_IJNS4_1CILi1EEESB_SB_EEENS1_35KernelTmaWarpSpecializedCooperativeEEENS5_IJNSA_ILi128EEENSA_ILi16EEENSA_ILi256EEEEEENS_12float_e4m3_tENS5_IJlSB_lEEESJ_SK_NS4_8TiledMMAINS4_8MMA_AtomIJNS4_4SM904GMMA30MMA_64x16x32_F32E4M3E4M3_SS_TNILNSO_7ScaleInE1ELSQ_1EEEEEENS4_6LayoutINS5_IJNSA_ILi2EEESB_SB_EEENS5_IJSB_NSA_ILi0EEESW_EEEEENS5_IJNS4_10UnderscoreESZ_SZ_EEEEENS4_13SM90_TMA_LOADENS4_14ComposedLayoutINS4_7SwizzleILi3ELi4ELi3EEENS4_18smem_ptr_flag_bitsILi8EEENST_INS5_IJNSA_ILi8EEESF_EEENS5_IJSF_SB_EEEEEEEvNS4_8identityES12_S1C_vS1D_EENS_8epilogue10collective6detail29Sm90TmaWarpSpecializedAdapterINS1G_15DefaultEpilogueISJ_SK_SK_NS1F_6thread17LinearCombinationISJ_Li1EffLNS1K_9ScaleType4KindE0ELNS_15FloatRoundStyleE2ESJ_EENS1_15EpilogueDefaultEEEEEvvEEEEvNT_6ParamsE)
        .other          _ZN7cutlass13device_kernelINS_4gemm6kernel13GemmUniversalIN4cute5tupleIJiiiiEEENS1_10collective13CollectiveMmaINS1_37MainloopSm90TmaGmmaWarpSpecializedFP8ILi6ENS5_IJNS4_1CILi1EEESB_SB_EEENS1_35KernelTmaWarpSpecializedCooperativeEEENS5_IJNSA_ILi128EEENSA_ILi16EEENSA_ILi256EEEEEENS_12float_e4m3_tENS5_IJlSB_lEEESJ_SK_NS4_8TiledMMAINS4_8MMA_AtomIJNS4_4SM904GMMA30MMA_64x16x32_F32E4M3E4M3_SS_TNILNSO_7ScaleInE1ELSQ_1EEEEEENS4_6LayoutINS5_IJNSA_ILi2EEESB_SB_EEENS5_IJSB_NSA_ILi0EEESW_EEEEENS5_IJNS4_10UnderscoreESZ_SZ_EEEEENS4_13SM90_TMA_LOADENS4_14ComposedLayoutINS4_7SwizzleILi3ELi4ELi3EEENS4_18smem_ptr_flag_bitsILi8EEENST_INS5_IJNSA_ILi8EEESF_EEENS5_IJSF_SB_EEEEEEEvNS4_8identityES12_S1C_vS1D_EENS_8epilogue10collective6detail29Sm90TmaWarpSpecializedAdapterINS1G_15DefaultEpilogueISJ_SK_SK_NS1F_6thread17LinearCombinationISJ_Li1EffLNS1K_9ScaleType4KindE0ELNS_15FloatRoundStyleE2ESJ_EENS1_15EpilogueDefaultEEEEEvvEEEEvNT_6ParamsE,@"STO_CUDA_ENTRY STV_DEFAULT"
_ZN7cutlass13device_kernelINS_4gemm6kernel13GemmUniversalIN4cute5tupleIJiiiiEEENS1_10collective13CollectiveMmaINS1_37MainloopSm90TmaGmmaWarpSpecializedFP8ILi6ENS5_IJNS4_1CILi1EEESB_SB_EEENS1_35KernelTmaWarpSpecializedCooperativeEEENS5_IJNSA_ILi128EEENSA_ILi16EEENSA_ILi256EEEEEENS_12float_e4m3_tENS5_IJlSB_lEEESJ_SK_NS4_8TiledMMAINS4_8MMA_AtomIJNS4_4SM904GMMA30MMA_64x16x32_F32E4M3E4M3_SS_TNILNSO_7ScaleInE1ELSQ_1EEEEEENS4_6LayoutINS5_IJNSA_ILi2EEESB_SB_EEENS5_IJSB_NSA_ILi0EEESW_EEEEENS5_IJNS4_10UnderscoreESZ_SZ_EEEEENS4_13SM90_TMA_LOADENS4_14ComposedLayoutINS4_7SwizzleILi3ELi4ELi3EEENS4_18smem_ptr_flag_bitsILi8EEENST_INS5_IJNSA_ILi8EEESF_EEENS5_IJSF_SB_EEEEEEEvNS4_8identityES12_S1C_vS1D_EENS_8epilogue10collective6detail29Sm90TmaWarpSpecializedAdapterINS1G_15DefaultEpilogueISJ_SK_SK_NS1F_6thread17LinearCombinationISJ_Li1EffLNS1K_9ScaleType4KindE0ELNS_15FloatRoundStyleE2ESJ_EENS1_15EpilogueDefaultEEEEEvvEEEEvNT_6ParamsE:
[----:B------:R-:W-:Y:S01]  /*0000*/  LDC R1, c[0x0][0x28] ;  /* 0x00000a00ff017b82 */ /* 0x000fe20000000800 */
[----:B------:R-:W0:Y:S01]  /*0010*/  S2R R10, SR_TID.X ;  /* 0x00000000000a7919 */ /* 0x000e220000002100 */
[----:B------:R-:W-:Y:S01]  /*0020*/  ELECT P0, URZ, PT ;  /* 0x00000000003f782f */ /* 0x000fe20003800000 */
[----:B------:R-:W-:Y:S01]  /*0030*/  BSSY B0, `(.L_x_0) ;  /* 0x000000f000007945 */ /* 0x000fe20003800000 */
[--C-:B0-----:R-:W-:Y:S02]  /*0040*/  SHF.R.U32.HI R0, RZ, 0x5, R10.reuse ;  /* 0x00000005ff007819 */ /* 0x101fe4000001160a */
[----:B------:R-:W-:-:S03]  /*0050*/  SHF.R.U32.HI R3, RZ, 0x7, R10 ;  /* 0x00000007ff037819 */ /* 0x000fc6000001160a */
[----:B------:R-:W0:Y:S04]  /*0060*/  SHFL.IDX PT, R2, R0, RZ, 0x1f ;  /* 0x00001fff00027589 */ /* 0x000e2800000e0000 */
[----:B------:R1:W2:Y:S01]  /*0070*/  SHFL.IDX PT, R11, R3, RZ, 0x1f ;  /* 0x00001fff030b7589 */ /* 0x0002a200000e0000 */
[----:B0-----:R-:W-:-:S13]  /*0080*/  ISETP.NE.OR P0, PT, R2, RZ, !P0 ;  /* 0x000000ff0200720c */ /* 0x001fda0004705670 */
[----:B-12---:R-:W-:Y:S05]  /*0090*/  @P0 BRA `(.L_x_1) ;  /* 0x0000000000200947 */ /* 0x006fea0003800000 */
[----:B------:R-:W-:Y:S02]  /*00a0*/  ULDC.64 UR4, c[0x0][0x198] ;  /* 0x0000660000047ab9 */ /* 0x000fe40000000a00 */
[----:B------:R-:W-:Y:S02]  /*00b0*/  UIADD3 UR6, UP0, UR4, 0xf0, URZ ;  /* 0x000000f004067890 */ /* 0x000fe4000ff1e03f */
[----:B------:R-:W-:Y:S02]  /*00c0*/  UIADD3 UR4, UP1, UR4, 0x1f0, URZ ;  /* 0x000001f004047890 */ /* 0x000fe4000ff3e03f */
[----:B------:R-:W-:Y:S02]  /*00d0*/  UIADD3.X UR7, URZ, UR5, URZ, UP0, !UPT ;  /* 0x000000053f077290 */ /* 0x000fe400087fe43f */
[----:B------:R-:W-:-:S07]  /*00e0*/  UIADD3.X UR5, URZ, UR5, URZ, UP1, !UPT ;  /* 0x000000053f057290 */ /* 0x000fce0008ffe43f */
[----:B------:R0:W-:Y:S02]  /*00f0*/  UTMACCTL.PF [UR6] ;  /* 0x00000000060079b9 */ /* 0x0001e40008040000 */
[----:B------:R0:W-:Y:S02]  /*0100*/  UTMACCTL.PF [UR4] ;  /* 0x00000000040079b9 */ /* 0x0001e40008040000 */
[----:B0-----:R-:W-:Y:S01]  /*0110*/  NOP ;  /* 0x0000000000007918 */ /* 0x001fe20000000000 */
.L_x_1:
[----:B------:R-:W-:Y:S05]  /*0120*/  BSYNC B0 ;  /* 0x0000000000007941 */ /* 0x000fea0003800000 */
.L_x_0:
[----:B------:R-:W0:Y:S02]  /*0130*/  SHFL.IDX PT, R3, R0, RZ, 0x1f ;  /* 0x00001fff00037589 */ /* 0x000e2400000e0000 */
[----:B0-----:R-:W-:-:S13]  /*0140*/  ISETP.NE.AND P0, PT, R3, RZ, PT ;  /* 0x000000ff0300720c */ /* 0x001fda0003f05270 */
[----:B------:R-:W-:Y:S05]  /*0150*/  @P0 BRA `(.L_x_2) ;  /* 0x0000000000680947 */ /* 0x000fea0003800000 */
[----:B------:R-:W0:Y:S01]  /*0160*/  S2UR UR8, SR_CgaCtaId ;  /* 0x00000000000879c3 */ /* 0x000e220000008800 */
[----:B------:R-:W-:Y:S01]  /*0170*/  UMOV UR4, 0x400 ;  /* 0x0000040000047882 */ /* 0x000fe20000000000 */
[----:B------:R-:W-:Y:S01]  /*0180*/  UMOV UR5, 0x1 ;  /* 0x0000000100057882 */ /* 0x000fe20000000000 */
[----:B------:R-:W-:Y:S01]  /*0190*/  UMOV UR6, 0x100 ;  /* 0x0000010000067882 */ /* 0x000fe20000000000 */
[----:B------:R-:W-:Y:S01]  /*01a0*/  ELECT P0, URZ, PT ;  /* 0x00000000003f782f */ /* 0x000fe20003800000 */
[----:B------:R-:W-:-:S04]  /*01b0*/  UIADD3 UR6, -UR6, 0x100000, URZ ;  /* 0x0010000006067890 */ /* 0x000fc8000fffe13f */
[----:B------:R-:W-:Y:S02]  /*01c0*/  USHF.L.U32 UR7, UR6, 0xb, URZ ;  /* 0x0000000b06077899 */ /* 0x000fe4000800063f */
[----:B------:R-:W-:Y:S02]  /*01d0*/  USHF.L.U32 UR6, UR6, 0x1, URZ ;  /* 0x0000000106067899 */ /* 0x000fe4000800063f */
[----:B0-----:R-:W-:Y:S02]  /*01e0*/  ULEA UR8, UR8, UR4, 0x18 ;  /* 0x0000000408087291 */ /* 0x001fe4000f8ec03f */
[----:B------:R-:W-:-:S04]  /*01f0*/  UIADD3 UR4, -UR5, 0x100000, URZ ;  /* 0x0010000005047890 */ /* 0x000fc8000fffe13f */
[----:B------:R-:W-:Y:S02]  /*0200*/  USHF.L.U32 UR5, UR4, 0xb, URZ ;  /* 0x0000000b04057899 */ /* 0x000fe4000800063f */
[----:B------:R-:W-:Y:S01]  /*0210*/  USHF.L.U32 UR4, UR4, 0x1, URZ ;  /* 0x0000000104047899 */ /* 0x000fe2000800063f */
[----:B------:R-:W0:Y:S11]  /*0220*/  FENCE.VIEW.ASYNC.S ;  /* 0x00000000000073c6 */ /* 0x000e360000000000 */
[----:B0-----:R0:W1:Y:S01]  /*0230*/  SYNCS.EXCH.64 URZ, [UR8], UR4 ;  /* 0x00000004083f75b2 */ /* 0x0010620008000100 */
[----:B------:R0:W2:Y:S01]  /*0240*/  SYNCS.EXCH.64 URZ, [UR8+0x30], UR6 ;  /* 0x00003006083f75b2 */ /* 0x0000a20008000100 */
[----:B------:R0:W3:Y:S01]  /*0250*/  SYNCS.EXCH.64 URZ, [UR8+0x8], UR4 ;  /* 0x00000804083f75b2 */ /* 0x0000e20008000100 */
[----:B------:R0:W4:Y:S01]  /*0260*/  SYNCS.EXCH.64 URZ, [UR8+0x38], UR6 ;  /* 0x00003806083f75b2 */ /* 0x0001220008000100 */
[----:B------:R0:W0:Y:S01]  /*0270*/  SYNCS.EXCH.64 URZ, [UR8+0x10], UR4 ;  /* 0x00001004083f75b2 */ /* 0x0000220008000100 */
[----:B------:R0:W0:Y:S01]  /*0280*/  SYNCS.EXCH.64 URZ, [UR8+0x40], UR6 ;  /* 0x00004006083f75b2 */ /* 0x0000220008000100 */
[----:B------:R0:W0:Y:S01]  /*0290*/  SYNCS.EXCH.64 URZ, [UR8+0x18], UR4 ;  /* 0x00001804083f75b2 */ /* 0x0000220008000100 */
[----:B------:R0:W0:Y:S01]  /*02a0*/  SYNCS.EXCH.64 URZ, [UR8+0x48], UR6 ;  /* 0x00004806083f75b2 */ /* 0x0000220008000100 */
[----:B------:R0:W0:Y:S01]  /*02b0*/  SYNCS.EXCH.64 URZ, [UR8+0x20], UR4 ;  /* 0x00002004083f75b2 */ /* 0x0000220008000100 */
[----:B------:R0:W0:Y:S01]  /*02c0*/  SYNCS.EXCH.64 URZ, [UR8+0x50], UR6 ;  /* 0x00005006083f75b2 */ /* 0x0000220008000100 */
[----:B------:R0:W0:Y:S01]  /*02d0*/  SYNCS.EXCH.64 URZ, [UR8+0x28], UR4 ;  /* 0x00002804083f75b2 */ /* 0x0000220008000100 */
[----:B------:R0:W0:Y:S01]  /*02e0*/  SYNCS.EXCH.64 URZ, [UR8+0x58], UR6 ;  /* 0x00005806083f75b2 */ /* 0x0000220008000100 */
[----:B------:R-:W-:Y:S01]  /*02f0*/  NOP ;  /* 0x0000000000007918 */ /* 0x000fe20000000000 */
.L_x_2:
[----:B------:R-:W5:Y:S01]  /*0300*/  SHFL.IDX PT, R0, R0, RZ, 0x1f ;  /* 0x00001fff00007589 */ /* 0x000f6200000e0000 */
[----:B------:R-:W1:Y:S01]  /*0310*/  LDC R3, c[0x0][0x65c] ;  /* 0x00019700ff037b82 */ /* 0x000e620000000800 */
[----:B------:R-:W-:Y:S02]  /*0320*/  ELECT P0, URZ, PT ;  /* 0x00000000003f782f */ /* 0x000fe40003800000 */
[----:B------:R-:W-:Y:S01]  /*0330*/  SHF.R.S32.HI R5, RZ, 0x1f, R2 ;  /* 0x0000001fff057819 */ /* 0x000fe20000011402 */
[----:B------:R-:W2:Y:S01]  /*0340*/  S2R R8, SR_CTAID.Y ;  /* 0x0000000000087919 */ /* 0x000ea20000002600 */
[----:B0-----:R-:W-:Y:S01]  /*0350*/  UMOV UR4, 0x20 ;  /* 0x0000002000047882 */ /* 0x001fe20000000000 */
[----:B------:R-:W-:Y:S01]  /*0360*/  ISETP.NE.AND P3, PT, R11, RZ, PT ;  /* 0x000000ff0b00720c */ /* 0x000fe20003f65270 */
[----:B------:R-:W-:Y:S01]  /*0370*/  NOP ;  /* 0x0000000000007918 */ /* 0x000fe20000000000 */
[----:B------:R-:W0:Y:S01]  /*0380*/  S2R R4, SR_CTAID.X ;  /* 0x0000000000047919 */ /* 0x000e220000002500 */
[----:B------:R-:W-:Y:S01]  /*0390*/  LEA.HI R5, R5, R2, RZ, 0x2 ;  /* 0x0000000205057211 */ /* 0x000fe200078f10ff */
[----:B------:R-:W-:-:S03]  /*03a0*/  NOP ;  /* 0x0000000000007918 */ /* 0x000fc60000000000 */
[----:B------:R-:W-:-:S05]  /*03b0*/  LOP3.LUT R5, R5, 0xfffffffc, RZ, 0xc0, !PT ;  /* 0xfffffffc05057812 */ /* 0x000fca00078ec0ff */
[----:B------:R-:W-:Y:S02]  /*03c0*/  IMAD.IADD R2, R2, 0x1, -R5 ;  /* 0x0000000102027824 */ /* 0x000fe400078e0a05 */
[----:B------:R-:W-:Y:S01]  /*03d0*/  IMAD.MOV.U32 R5, RZ, RZ, RZ ;  /* 0x000000ffff057224 */ /* 0x000fe200078e00ff */
[----:B-----5:R-:W-:Y:S02]  /*03e0*/  ISETP.NE.OR P0, PT, R0, RZ, !P0 ;  /* 0x000000ff0000720c */ /* 0x020fe40004705670 */
[----:B-1----:R-:W-:-:S11]  /*03f0*/  ISETP.NE.AND P2, PT, R3, 0x1, PT ;  /* 0x000000010300780c */ /* 0x002fd60003f45270 */
[----:B------:R-:W-:Y:S01]  /*0400*/  VOTEU.ALL UP0, P0 ;  /* 0x00000000003f7886 */ /* 0x000fe20000000000 */
[----:B------:R-:W-:Y:S01]  /*0410*/  VOTEU.ALL UP1, P0 ;  /* 0x00000000003f7886 */ /* 0x000fe20000020000 */
[----:B------:R-:W0:Y:S01]  /*0420*/  @P2 LDC R9, c[0x0][0x10] ;  /* 0x00000400ff092b82 */ /* 0x000e220000000800 */
[----:B--2---:R-:W-:Y:S02]  /*0430*/  @P2 IMAD.MOV.U32 R3, RZ, RZ, R8 ;  /* 0x000000ffff032224 */ /* 0x004fe400078e0008 */
[----:B------:R-:W-:Y:S01]  /*0440*/  @!UP0 UMOV UR6, 0x400 ;  /* 0x0000040000068882 */ /* 0x000fe20000000000 */
[----:B------:R-:W-:-:S04]  /*0450*/  @!UP0 UIADD3 UR4, -UR4, 0x100000, URZ ;  /* 0x0010000004048890 */ /* 0x000fc8000fffe13f */
[----:B------:R-:W-:Y:S02]  /*0460*/  @!UP0 USHF.L.U32 UR5, UR4, 0xb, URZ ;  /* 0x0000000b04058899 */ /* 0x000fe4000800063f */
[----:B------:R-:W-:Y:S01]  /*0470*/  @!UP0 USHF.L.U32 UR4, UR4, 0x1, URZ ;  /* 0x0000000104048899 */ /* 0x000fe2000800063f */
[----:B------:R-:W-:Y:S02]  /*0480*/  @P2 IMAD.MOV.U32 R6, RZ, RZ, R3 ;  /* 0x000000ffff062224 */ /* 0x000fe400078e0003 */
[----:B------:R-:W-:Y:S01]  /*0490*/  @P2 IMAD.MOV.U32 R7, RZ, RZ, RZ ;  /* 0x000000ffff072224 */ /* 0x000fe200078e00ff */
[----:B------:R-:W1:Y:S01]  /*04a0*/  @!UP0 S2UR UR7, SR_CgaCtaId ;  /* 0x00000000000789c3 */ /* 0x000e620000008800 */
[----:B------:R-:W-:Y:S02]  /*04b0*/  @!P2 IMAD.MOV.U32 R3, RZ, RZ, R8 ;  /* 0x000000ffff03a224 */ /* 0x000fe400078e0008 */
[----:B------:R-:W-:-:S05]  /*04c0*/  @P2 IMAD.MOV.U32 R13, RZ, RZ, RZ ;  /* 0x000000ffff0d2224 */ /* 0x000fca00078e00ff */
[----:B------:R-:W2:Y:S01]  /*04d0*/  @!P2 LDC R0, c[0x0][0xc] ;  /* 0x00000300ff00ab82 */ /* 0x000ea20000000800 */
[----:B0-----:R-:W-:-:S04]  /*04e0*/  @P2 IMAD.WIDE.U32 R8, R4, R9, R6 ;  /* 0x0000000904082225 */ /* 0x001fc800078e0006 */
[----:B------:R-:W-:Y:S01]  /*04f0*/  @P2 IMAD.IADD R9, R9, 0x1, R13 ;  /* 0x0000000109092824 */ /* 0x000fe200078e020d */
[----:B-1----:R-:W-:Y:S01]  /*0500*/  @!UP0 ULEA UR6, UR7, UR6, 0x18 ;  /* 0x0000000607068291 */ /* 0x002fe2000f8ec03f */
[----:B------:R-:W-:Y:S01]  /*0510*/  VOTEU.ALL UP0, P0 ;  /* 0x00000000003f7886 */ /* 0x000fe20000000000 */
[----:B------:R-:W-:-:S04]  /*0520*/  ISETP.NE.AND P0, PT, R2, 0x3, PT ;  /* 0x000000030200780c */ /* 0x000fc80003f05270 */
[----:B------:R-:W-:Y:S01]  /*0530*/  ISETP.EQ.OR P0, PT, R2, RZ, !P0 ;  /* 0x000000ff0200720c */ /* 0x000fe20004702670 */
[----:B--2---:R-:W-:-:S03]  /*0540*/  @!P2 IMAD.WIDE.U32 R6, R0, R3, R4 ;  /* 0x000000030006a225 */ /* 0x004fc600078e0004 */
[C---:B------:R-:W-:Y:S01]  /*0550*/  ISETP.EQ.AND P0, PT, R11.reuse, RZ, P0 ;  /* 0x000000ff0b00720c */ /* 0x040fe20000702270 */
[----:B------:R-:W-:Y:S01]  /*0560*/  VIADD R11, R11, 0xffffffff ;  /* 0xffffffff0b0b7836 */ /* 0x000fe20000000000 */
[----:B------:R-:W0:Y:S02]  /*0570*/  FENCE.VIEW.ASYNC.S ;  /* 0x00000000000073c6 */ /* 0x000e240000000000 */
[----:B0-----:R0:W3:Y:S01]  /*0580*/  @!UP0 SYNCS.EXCH.64 URZ, [UR6+0x70], UR4 ;  /* 0x00007004063f85b2 */ /* 0x0010e20008000100 */
[----:B------:R-:W-:Y:S01]  /*0590*/  @!P2 IMAD.MOV.U32 R8, RZ, RZ, R6 ;  /* 0x000000ffff08a224 */ /* 0x000fe200078e0006 */
[----:B------:R-:W-:Y:S01]  /*05a0*/  SEL R0, RZ, 0x1, !P0 ;  /* 0x00000001ff007807 */ /* 0x000fe20004000000 */
[----:B------:R-:W-:Y:S01]  /*05b0*/  @!P2 IMAD.MOV.U32 R9, RZ, RZ, R7 ;  /* 0x000000ffff09a224 */ /* 0x000fe200078e0007 */
[----:B------:R-:W-:-:S04]  /*05c0*/  ISETP.GE.U32.AND P1, PT, R11, 0x2, PT ;  /* 0x000000020b00780c */ /* 0x000fc80003f26070 */
[----:B------:R-:W-:Y:S01]  /*05d0*/  SEL R0, R0, 0x2, P1 ;  /* 0x0000000200007807 */ /* 0x000fe20000800000 */
[----:B------:R0:W3:Y:S01]  /*05e0*/  @!UP1 SYNCS.EXCH.64 URZ, [UR6+0x78], UR4 ;  /* 0x00007804063f95b2 */ /* 0x0000e20008000100 */
[----:B------:R-:W-:Y:S01]  /*05f0*/  NOP ;  /* 0x0000000000007918 */ /* 0x000fe20000000000 */
[----:B---34-:R-:W-:Y:S06]  /*0600*/  BAR.SYNC.DEFER_BLOCKING 0x0 ;  /* 0x0000000000007b1d */ /* 0x018fec0000010000 */
[----:B------:R-:W-:Y:S05]  /*0610*/  @!P3 BRA `(.L_x_3) ;  /* 0x0000002c0084b947 */ /* 0x000fea0003800000 */
[----:B------:R-:W-:-:S13]  /*0620*/  ISETP.GT.U32.AND P0, PT, R11, 0x1, PT ;  /* 0x000000010b00780c */ /* 0x000fda0003f04070 */
[----:B0-----:R-:W-:Y:S05]  /*0630*/  @P0 EXIT ;  /* 0x000000000000094d */ /* 0x001fea0003800000 */
[----:B------:R-:W-:Y:S01]  /*0640*/  ULDC.64 UR4, c[0x0][0x650] ;  /* 0x0001940000047ab9 */ /* 0x000fe20000000a00 */
[----:B------:R-:W-:Y:S01]  /*0650*/  PRMT R6, RZ, 0x7610, R6 ;  /* 0x00007610ff067816 */ /* 0x000fe20000000006 */
[----:B------:R-:W-:Y:S01]  /*0660*/  IMAD.MOV.U32 R12, RZ, RZ, -0x1 ;  /* 0xffffffffff0c7424 */ /* 0x000fe200078e00ff */
[----:B------:R-:W-:Y:S01]  /*0670*/  ISETP.GE.U32.AND P0, PT, R8, UR4, PT ;  /* 0x0000000408007c0c */ /* 0x000fe2000bf06070 */
[----:B------:R-:W-:Y:S02]  /*0680*/  IMAD.MOV.U32 R7, RZ, RZ, -0x1 ;  /* 0xffffffffff077424 */ /* 0x000fe400078e00ff */
[----:B------:R-:W-:Y:S01]  /*0690*/  IMAD.MOV.U32 R11, RZ, RZ, -0x1 ;  /* 0xffffffffff0b7424 */ /* 0x000fe200078e00ff */
[----:B------:R-:W-:-:S13]  /*06a0*/  ISETP.GE.U32.AND.EX P0, PT, R9, UR5, PT, P0 ;  /* 0x0000000509007c0c */ /* 0x000fda000bf06100 */
[----:B------:R-:W-:Y:S05]  /*06b0*/  @P0 BRA `(.L_x_4) ;  /* 0x0000000400580947 */ /* 0x000fea0003800000 */
[----:B------:R-:W0:Y:S01]  /*06c0*/  LDC.64 R18, c[0x0][0x628] ;  /* 0x00018a00ff127b82 */ /* 0x000e220000000a00 */
[----:B------:R-:W-:Y:S02]  /*06d0*/  IMAD.MOV.U32 R6, RZ, RZ, R8 ;  /* 0x000000ffff067224 */ /* 0x000fe400078e0008 */
[----:B------:R-:W-:-:S05]  /*06e0*/  IMAD.MOV.U32 R7, RZ, RZ, R9 ;  /* 0x000000ffff077224 */ /* 0x000fca00078e0009 */
[----:B------:R-:W1:Y:S08]  /*06f0*/  LDC R2, c[0x0][0x630] ;  /* 0x00018c00ff027b82 */ /* 0x000e700000000800 */
[----:B------:R-:W2:Y:S01]  /*0700*/  LDC.64 R20, c[0x0][0x620] ;  /* 0x00018800ff147b82 */ /* 0x000ea20000000a00 */
[----:B0-----:R-:W-:-:S04]  /*0710*/  ISETP.NE.U32.AND P0, PT, R18, RZ, PT ;  /* 0x000000ff1200720c */ /* 0x001fc80003f05070 */
[----:B------:R-:W-:-:S13]  /*0720*/  ISETP.NE.AND.EX P0, PT, R19, RZ, PT, P0 ;  /* 0x000000ff1300720c */ /* 0x000fda0003f05300 */
[----:B-12---:R-:W-:Y:S05]  /*0730*/  @!P0 BRA `(.L_x_5) ;  /* 0x0000000000288947 */ /* 0x006fea0003800000 */
[----:B------:R-:W0:Y:S02]  /*0740*/  LDC R11, c[0x0][0x634] ;  /* 0x00018d00ff0b7b82 */ /* 0x000e240000000800 */
[----:B0-----:R-:W-:-:S05]  /*0750*/  IADD3 R11, P0, R8, R11, RZ ;  /* 0x0000000b080b7210 */ /* 0x001fca0007f1e0ff */
[----:B------:R-:W-:-:S04]  /*0760*/  IMAD.X R17, RZ, RZ, R9, P0 ;  /* 0x000000ffff117224 */ /* 0x000fc800000e0609 */
[----:B------:R-:W-:-:S04]  /*0770*/  IMAD.WIDE.U32 R6, R17, R18, RZ ;  /* 0x0000001211067225 */ /* 0x000fc800078e00ff */
[----:B------:R-:W-:-:S04]  /*0780*/  IMAD.WIDE.U32 R12, P0, R11, R19, R6 ;  /* 0x000000130b0c7225 */ /* 0x000fc80007800006 */
[----:B------:R-:W-:-:S04]  /*0790*/  IMAD.WIDE.U32 R6, R11, R18, RZ ;  /* 0x000000120b067225 */ /* 0x000fc800078e00ff */
[----:B------:R-:W-:Y:S01]  /*07a0*/  IMAD.X R15, RZ, RZ, RZ, P0 ;  /* 0x000000ffff0f7224 */ /* 0x000fe200000e06ff */
[----:B------:R-:W-:Y:S01]  /*07b0*/  IADD3 RZ, P0, R7, R12, RZ ;  /* 0x0000000c07ff7210 */ /* 0x000fe20007f1e0ff */
[----:B------:R-:W-:-:S04]  /*07c0*/  IMAD.MOV.U32 R14, RZ, RZ, R13 ;  /* 0x000000ffff0e7224 */ /* 0x000fc800078e000d */
[----:B------:R-:W-:-:S08]  /*07d0*/  IMAD.WIDE.U32.X R6, R17, R19, R14, P0 ;  /* 0x0000001311067225 */ /* 0x000fd000000e040e */
.L_x_5:
[-CC-:B------:R-:W-:Y:S01]  /*07e0*/  SHF.R.U64 R26, R6, R2.reuse, R7.reuse ;  /* 0x00000002061a7219 */ /* 0x180fe20000001207 */
[----:B------:R-:W0:Y:S01]  /*07f0*/  LDC R14, c[0x0][0x618] ;  /* 0x00018600ff0e7b82 */ /* 0x000e220000000800 */
[----:B------:R-:W-:Y:S01]  /*0800*/  SHF.R.U32.HI R5, RZ, R2, R7 ;  /* 0x00000002ff057219 */ /* 0x000fe20000011607 */
[----:B------:R-:W-:Y:S01]  /*0810*/  ULDC UR4, c[0x0][0x150] ;  /* 0x0000540000047ab9 */ /* 0x000fe20000000800 */
[----:B------:R-:W-:Y:S02]  /*0820*/  IADD3 R11, P0, RZ, -R26, RZ ;  /* 0x8000001aff0b7210 */ /* 0x000fe40007f1e0ff */
[----:B------:R-:W-:-:S03]  /*0830*/  I2FP.F32.U32 R2, R4 ;  /* 0x0000000400027245 */ /* 0x000fc60000201000 */
[----:B------:R-:W1:Y:S01]  /*0840*/  LDC.64 R24, c[0x0][0x640] ;  /* 0x00019000ff187b82 */ /* 0x000e620000000a00 */
[----:B------:R-:W-:Y:S02]  /*0850*/  IMAD.X R13, RZ, RZ, ~R5, P0 ;  /* 0x000000ffff0d7224 */ /* 0x000fe400000e0e05 */
[----:B------:R-:W-:Y:S01]  /*0860*/  FMUL R2, R2, UR4 ;  /* 0x0000000402027c20 */ /* 0x000fe20008400000 */
[----:B------:R-:W-:Y:S01]  /*0870*/  IMAD.WIDE.U32 R6, R11, R20, R8 ;  /* 0x000000140b067225 */ /* 0x000fe200078e0008 */
[----:B------:R-:W-:-:S03]  /*0880*/  ULDC UR4, c[0x0][0x154] ;  /* 0x0000550000047ab9 */ /* 0x000fc60000000800 */
[----:B------:R-:W-:Y:S01]  /*0890*/  IMAD R12, R13, R20, RZ ;  /* 0x000000140d0c7224 */ /* 0x000fe200078e02ff */
[----:B------:R-:W2:Y:S01]  /*08a0*/  LDC R5, c[0x0][0x144] ;  /* 0x00005100ff057b82 */ /* 0x000ea20000000800 */
[----:B------:R-:W3:Y:S02]  /*08b0*/  F2I.U32.TRUNC.NTZ R2, R2 ;  /* 0x0000000200027305 */ /* 0x000ee4000020f000 */
[----:B------:R-:W-:-:S04]  /*08c0*/  IMAD R11, R11, R21, R12 ;  /* 0x000000150b0b7224 */ /* 0x000fc800078e020c */
[----:B------:R-:W-:Y:S01]  /*08d0*/  IMAD.IADD R7, R7, 0x1, R11 ;  /* 0x0000000107077824 */ /* 0x000fe200078e020b */
[----:B------:R-:W4:Y:S04]  /*08e0*/  LDC R20, c[0x0][0x608] ;  /* 0x00018200ff147b82 */ /* 0x000f280000000800 */
[----:B0-----:R-:W-:Y:S02]  /*08f0*/  SHF.R.U64 R18, R6, R14, R7 ;  /* 0x0000000e06127219 */ /* 0x001fe40000001207 */
[----:B------:R-:W-:Y:S02]  /*0900*/  I2FP.F32.U32 R6, R3 ;  /* 0x0000000300067245 */ /* 0x000fe40000201000 */
[----:B------:R-:W0:Y:S01]  /*0910*/  LDC R12, c[0x0][0x658] ;  /* 0x00019600ff0c7b82 */ /* 0x000e220000000800 */
[----:B-1----:R-:W-:Y:S01]  /*0920*/  ISETP.NE.U32.AND P0, PT, R24, RZ, PT ;  /* 0x000000ff1800720c */ /* 0x002fe20003f05070 */
[----:B---3--:R-:W-:-:S02]  /*0930*/  IMAD.MOV R11, RZ, RZ, -R2 ;  /* 0x000000ffff0b7224 */ /* 0x008fc400078e0a02 */
[----:B------:R-:W-:Y:S01]  /*0940*/  FMUL R6, R6, UR4 ;  /* 0x0000000406067c20 */ /* 0x000fe20008400000 */
[----:B------:R-:W-:Y:S02]  /*0950*/  SHF.R.U32.HI R7, RZ, R14, R7 ;  /* 0x0000000eff077219 */ /* 0x000fe40000011607 */
[----:B------:R-:W-:Y:S01]  /*0960*/  ISETP.NE.AND.EX P0, PT, R25, RZ, PT, P0 ;  /* 0x000000ff1900720c */ /* 0x000fe20003f05300 */
[----:B------:R1:W3:Y:S01]  /*0970*/  F2I.U32.TRUNC.NTZ R15, R6 ;  /* 0x00000006000f7305 */ /* 0x0002e2000020f000 */
[----:B------:R-:W1:Y:S01]  /*0980*/  LDC R16, c[0x0][0x148] ;  /* 0x00005200ff107b82 */ /* 0x000e620000000800 */
[----:B--2---:R-:W-:Y:S02]  /*0990*/  IMAD R2, R5, R11, R4 ;  /* 0x0000000b05027224 */ /* 0x004fe400078e0204 */
[----:B------:R-:W-:-:S05]  /*09a0*/  IMAD.MOV.U32 R11, RZ, RZ, 0x1 ;  /* 0x00000001ff0b7424 */ /* 0x000fca00078e00ff */
[----:B------:R-:W2:Y:S01]  /*09b0*/  LDC R22, c[0x0][0x600] ;  /* 0x00018000ff167b82 */ /* 0x000ea20000000800 */
[-CC-:B----4-:R-:W-:Y:S02]  /*09c0*/  SHF.R.U64 R27, R18, R20.reuse, R7.reuse ;  /* 0x00000014121b7219 */ /* 0x190fe40000001207 */
[----:B------:R-:W-:Y:S01]  /*09d0*/  SHF.R.U32.HI R5, RZ, R20, R7 ;  /* 0x00000014ff057219 */ /* 0x000fe20000011607 */
[----:B------:R-:W-:-:S04]  /*09e0*/  IMAD.MOV.U32 R7, RZ, RZ, -0x1 ;  /* 0xffffffffff077424 */ /* 0x000fc800078e00ff */
[----:B------:R-:W4:Y:S01]  /*09f0*/  LDC R19, c[0x0][0x648] ;  /* 0x00019200ff137b82 */ /* 0x000f220000000800 */
[-C--:B0-----:R-:W-:Y:S02]  /*0a00*/  SHF.L.U32 R4, R7, R12.reuse, RZ ;  /* 0x0000000c07047219 */ /* 0x081fe400000006ff */
[--C-:B------:R-:W-:Y:S02]  /*0a10*/  SHF.R.U64 R20, R27, R12, R5.reuse ;  /* 0x0000000c1b147219 */ /* 0x100fe40000001205 */
[----:B------:R-:W-:Y:S02]  /*0a20*/  LOP3.LUT R14, RZ, R4, RZ, 0x33, !PT ;  /* 0x00000004ff0e7212 */ /* 0x000fe400078e33ff */
[-C--:B------:R-:W-:Y:S01]  /*0a30*/  SHF.R.U32.HI R5, RZ, R12.reuse, R5 ;  /* 0x0000000cff057219 */ /* 0x080fe20000011605 */
[----:B------:R-:W0:Y:S01]  /*0a40*/  LDC R21, c[0x0][0x638] ;  /* 0x00018e00ff157b82 */ /* 0x000e220000000800 */
[----:B------:R-:W-:Y:S01]  /*0a50*/  SHF.L.U32 R11, R11, R12, RZ ;  /* 0x0000000c0b0b7219 */ /* 0x000fe200000006ff */
[----:B------:R-:W-:-:S06]  /*0a60*/  IMAD.MOV.U32 R4, RZ, RZ, R20 ;  /* 0x000000ffff047224 */ /* 0x000fcc00078e0014 */
[----:B------:R-:W0:Y:S01]  /*0a70*/  LDC R23, c[0x0][0x610] ;  /* 0x00018400ff177b82 */ /* 0x000e220000000800 */
[----:B-1-3--:R-:W-:Y:S05]  /*0a80*/  @!P0 BRA `(.L_x_6) ;  /* 0x0000000000288947 */ /* 0x00afea0003800000 */
[----:B------:R-:W1:Y:S02]  /*0a90*/  LDC R13, c[0x0][0x64c] ;  /* 0x00019300ff0d7b82 */ /* 0x000e640000000800 */
[----:B-1----:R-:W-:-:S05]  /*0aa0*/  IADD3 R13, P0, R20, R13, RZ ;  /* 0x0000000d140d7210 */ /* 0x002fca0007f1e0ff */
        /* <DEDUP_REMOVED lines=8> */
.L_x_6:
[----:B----4-:R-:W-:Y:S01]  /*0b30*/  SHF.R.U64 R4, R4, R19, R5 ;  /* 0x0000001304047219 */ /* 0x010fe20000001205 */
[----:B--2---:R-:W-:Y:S01]  /*0b40*/  VIADD R5, R22, 0xffffffff ;  /* 0xffffffff16057836 */ /* 0x004fe20000000000 */
[----:B------:R-:W-:Y:S01]  /*0b50*/  LOP3.LUT R14, R27, R14, RZ, 0xc0, !PT ;  /* 0x0000000e1b0e7212 */ /* 0x000fe200078ec0ff */
[----:B------:R-:W-:Y:S02]  /*0b60*/  IMAD.MOV R15, RZ, RZ, -R15 ;  /* 0x000000ffff0f7224 */ /* 0x000fe400078e0a0f */
[----:B------:R-:W-:Y:S01]  /*0b70*/  IMAD.MOV R6, RZ, RZ, -R4 ;  /* 0x000000ffff067224 */ /* 0x000fe200078e0a04 */
[----:B------:R-:W-:Y:S01]  /*0b80*/  LOP3.LUT R5, R18, R5, RZ, 0xc0, !PT ;  /* 0x0000000512057212 */ /* 0x000fe200078ec0ff */
[----:B------:R-:W-:Y:S02]  /*0b90*/  @P2 IMAD R2, R16, R15, R3 ;  /* 0x0000000f10022224 */ /* 0x000fe400078e0203 */
[----:B------:R-:W-:Y:S02]  /*0ba0*/  IMAD R11, R11, R4, R14 ;  /* 0x000000040b0b7224 */ /* 0x000fe400078e020e */
[----:B0-----:R-:W-:-:S02]  /*0bb0*/  IMAD R3, R6, R21, R20 ;  /* 0x0000001506037224 */ /* 0x001fc400078e0214 */
[----:B------:R-:W-:Y:S02]  /*0bc0*/  IMAD R2, R11, R23, R2 ;  /* 0x000000170b027224 */ /* 0x000fe400078e0202 */
[----:B------:R-:W-:Y:S02]  /*0bd0*/  IMAD R3, R3, R22, R5 ;  /* 0x0000001603037224 */ /* 0x000fe400078e0205 */
[----:B------:R-:W-:Y:S02]  /*0be0*/  IMAD.MOV.U32 R6, RZ, RZ, 0x1 ;  /* 0x00000001ff067424 */ /* 0x000fe400078e00ff */
[----:B------:R-:W-:Y:S01]  /*0bf0*/  IMAD.MOV.U32 R11, RZ, RZ, R26 ;  /* 0x000000ffff0b7224 */ /* 0x000fe200078e001a */
[----:B------:R-:W-:Y:S02]  /*0c00*/  SEL R7, R3, R2, !P2 ;  /* 0x0000000203077207 */ /* 0x000fe40005000000 */
[----:B------:R-:W-:-:S07]  /*0c10*/  SEL R12, R2, R3, !P2 ;  /* 0x00000003020c7207 */ /* 0x000fce0005000000 */
.L_x_4:
[----:B------:R-:W-:-:S08]  /*0c20*/  NOP ;  /* 0x0000000000007918 */ /* 0x000fd00000000000 */
[----:B------:R-:W0:Y:S02]  /*0c30*/  USETMAXREG.TRY_ALLOC.CTAPOOL UP0, 0xe8 ;  /* 0x000000e8000079c8 */ /* 0x000e240008000600 */
[----:B0-----:R-:W-:-:S13]  /*0c40*/  PLOP3.LUT P0, PT, PT, PT, UP0, 0x80, 0x0 ;  /* 0x000000000000781c */ /* 0x001fda0003f0f008 */
[----:B------:R-:W-:Y:S05]  /*0c50*/  @!P0 BRA `(.L_x_4) ;  /* 0xfffffffc00f08947 */ /* 0x000fea000383ffff */
[----:B------:R-:W-:Y:S01]  /*0c60*/  ULDC.64 UR4, c[0x0][0x598] ;  /* 0x0001660000047ab9 */ /* 0x000fe20000000a00 */
[----:B------:R-:W-:Y:S01]  /*0c70*/  ULDC.64 UR20, c[0x0][0x208] ;  /* 0x0000820000147ab9 */ /* 0x000fe20000000a00 */
[----:B------:R-:W-:-:S04]  /*0c80*/  ISETP.NE.U32.AND P0, PT, RZ, UR4, PT ;  /* 0x00000004ff007c0c */ /* 0x000fc8000bf05070 */
[----:B------:R-:W-:-:S13]  /*0c90*/  ISETP.NE.AND.EX P0, PT, RZ, UR5, PT, P0 ;  /* 0x00000005ff007c0c */ /* 0x000fda000bf05300 */
[----:B------:R-:W-:Y:S05]  /*0ca0*/  @!P0 BRA `(.L_x_7) ;  /* 0x00000000001c8947 */ /* 0x000fea0003800000 */
[----:B------:R-:W0:Y:S02]  /*0cb0*/  LDC.64 R2, c[0x0][0x598] ;  /* 0x00016600ff027b82 */ /* 0x000e240000000a00 */
[----:B0-----:R-:W2:Y:S02]  /*0cc0*/  LDG.E.64 R2, desc[UR20][R2.64] ;  /* 0x0000001402027981 */ /* 0x001ea4000c1e1b00 */
[----:B--2---:R-:W-:-:S04]  /*0cd0*/  ISETP.NE.U32.AND P0, PT, R2, RZ, PT ;  /* 0x000000ff0200720c */ /* 0x004fc80003f05070 */
[----:B------:R-:W-:-:S13]  /*0ce0*/  ISETP.NE.AND.EX P0, PT, R3, RZ, PT, P0 ;  /* 0x000000ff0300720c */ /* 0x000fda0003f05300 */
[----:B------:R-:W-:Y:S05]  /*0cf0*/  @!P0 BRA `(.L_x_7) ;  /* 0x0000000000088947 */ /* 0x000fea0003800000 */
[----:B------:R0:W5:Y:S01]  /*0d00*/  LD.E R2, desc[UR20][R2.64] ;  /* 0x0000001402027980 */ /* 0x000162000c101900 */
[----:B------:R-:W-:Y:S05]  /*0d10*/  BRA `(.L_x_8) ;  /* 0x0000000000207947 */ /* 0x000fea0003800000 */
.L_x_7:
[----:B------:R-:W-:Y:S02]  /*0d20*/  ULDC.64 UR4, c[0x0][0x588] ;  /* 0x0001620000047ab9 */ /* 0x000fe40000000a00 */
[----:B------:R-:W-:-:S04]  /*0d30*/  ISETP.NE.U32.AND P0, PT, RZ, UR4, PT ;  /* 0x00000004ff007c0c */ /* 0x000fc8000bf05070 */
[----:B------:R-:W-:-:S13]  /*0d40*/  ISETP.NE.AND.EX P0, PT, RZ, UR5, PT, P0 ;  /* 0x00000005ff007c0c */ /* 0x000fda000bf05300 */
[----:B------:R-:W-:Y:S05]  /*0d50*/  @!P0 BRA `(.L_x_9) ;  /* 0x00000000000c8947 */ /* 0x000fea0003800000 */
[----:B------:R-:W0:Y:S02]  /*0d60*/  LDC.64 R2, c[0x0][0x588] ;  /* 0x00016200ff027b82 */ /* 0x000e240000000a00 */
[----:B0-----:R1:W5:Y:S01]  /*0d70*/  LDG.E R2, desc[UR20][R2.64] ;  /* 0x0000001402027981 */ /* 0x001362000c1e1900 */
[----:B------:R-:W-:Y:S05]  /*0d80*/  BRA `(.L_x_8) ;  /* 0x0000000000047947 */ /* 0x000fea0003800000 */
.L_x_9:
[----:B------:R-:W2:Y:S02]  /*0d90*/  LDC R2, c[0x0][0x580] ;  /* 0x00016000ff027b82 */ /* 0x000ea40000000800 */
.L_x_8:
[----:B------:R-:W-:Y:S02]  /*0da0*/  ULDC.64 UR4, c[0x0][0x5a0] ;  /* 0x0001680000047ab9 */ /* 0x000fe40000000a00 */
[----:B------:R-:W-:-:S04]  /*0db0*/  ISETP.NE.U32.AND P0, PT, RZ, UR4, PT ;  /* 0x00000004ff007c0c */ /* 0x000fc8000bf05070 */
[----:B------:R-:W-:-:S13]  /*0dc0*/  ISETP.NE.AND.EX P0, PT, RZ, UR5, PT, P0 ;  /* 0x00000005ff007c0c */ /* 0x000fda000bf05300 */
[----:B------:R-:W-:Y:S05]  /*0dd0*/  @!P0 BRA `(.L_x_10) ;  /* 0x00000000001c8947 */ /* 0x000fea0003800000 */
[----:B------:R-:W3:Y:S02]  /*0de0*/  LDC.64 R4, c[0x0][0x5a0] ;  /* 0x00016800ff047b82 */ /* 0x000ee40000000a00 */
[----:B---3--:R-:W3:Y:S02]  /*0df0*/  LDG.E.64 R4, desc[UR20][R4.64] ;  /* 0x0000001404047981 */ /* 0x008ee4000c1e1b00 */
[----:B---3--:R-:W-:-:S04]  /*0e00*/  ISETP.NE.U32.AND P0, PT, R4, RZ, PT ;  /* 0x000000ff0400720c */ /* 0x008fc80003f05070 */
[----:B------:R-:W-:-:S13]  /*0e10*/  ISETP.NE.AND.EX P0, PT, R5, RZ, PT, P0 ;  /* 0x000000ff0500720c */ /* 0x000fda0003f05300 */
[----:B------:R-:W-:Y:S05]  /*0e20*/  @!P0 BRA `(.L_x_10) ;  /* 0x0000000000088947 */ /* 0x000fea0003800000 */
[----:B01----:R0:W5:Y:S01]  /*0e30*/  LD.E R3, desc[UR20][R4.64] ;  /* 0x0000001404037980 */ /* 0x003162000c101900 */
[----:B------:R-:W-:Y:S05]  /*0e40*/  BRA `(.L_x_11) ;  /* 0x0000000000207947 */ /* 0x000fea0003800000 */
.L_x_10:
[----:B------:R-:W-:Y:S02]  /*0e50*/  ULDC.64 UR4, c[0x0][0x590] ;  /* 0x0001640000047ab9 */ /* 0x000fe40000000a00 */
[----:B------:R-:W-:-:S04]  /*0e60*/  ISETP.NE.U32.AND P0, PT, RZ, UR4, PT ;  /* 0x00000004ff007c0c */ /* 0x000fc8000bf05070 */
[----:B------:R-:W-:-:S13]  /*0e70*/  ISETP.NE.AND.EX P0, PT, RZ, UR5, PT, P0 ;  /* 0x00000005ff007c0c */ /* 0x000fda000bf05300 */
[----:B------:R-:W-:Y:S05]  /*0e80*/  @!P0 BRA `(.L_x_12) ;  /* 0x00000000000c8947 */ /* 0x000fea0003800000 */
[----:B------:R-:W0:Y:S02]  /*0e90*/  LDC.64 R4, c[0x0][0x590] ;  /* 0x00016400ff047b82 */ /* 0x000e240000000a00 */
[----:B01----:R1:W5:Y:S01]  /*0ea0*/  LDG.E R3, desc[UR20][R4.64] ;  /* 0x0000001404037981 */ /* 0x003362000c1e1900 */
[----:B------:R-:W-:Y:S05]  /*0eb0*/  BRA `(.L_x_11) ;  /* 0x0000000000047947 */ /* 0x000fea0003800000 */
.L_x_12:
[----:B01----:R-:W3:Y:S02]  /*0ec0*/  LDC R3, c[0x0][0x584] ;  /* 0x00016100ff037b82 */ /* 0x003ee40000000800 */
.L_x_11:
[----:B------:R-:W-:-:S13]  /*0ed0*/  LOP3.LUT P0, RZ, R6, 0xff, RZ, 0xc0, !PT ;  /* 0x000000ff06ff7812 */ /* 0x000fda000780c0ff */
[----:B------:R-:W-:Y:S05]  /*0ee0*/  @!P0 EXIT ;  /* 0x000000000000894d */ /* 0x000fea0003800000 */
[----:B------:R-:W-:Y:S01]  /*0ef0*/  ULDC UR4, c[0x0][0x28c] ;  /* 0x0000a30000047ab9 */ /* 0x000fe20000000800 */
[----:B------:R-:W-:Y:S01]  /*0f00*/  LOP3.LUT R34, R0, 0x1, RZ, 0xfc, !PT ;  /* 0x0000000100227812 */ /* 0x000fe200078efcff */
[----:B------:R-:W-:-:S04]  /*0f10*/  UIADD3 UR4, UR4, 0xff, URZ ;  /* 0x000000ff04047890 */ /* 0x000fc8000fffe03f */
[----:B------:R-:W-:-:S04]  /*0f20*/  USHF.R.S32.HI UR5, URZ, 0x1f, UR4 ;  /* 0x0000001f3f057899 */ /* 0x000fc80008011404 */
[----:B------:R-:W-:-:S03]  /*0f30*/  ULEA.HI UR5, UR5, UR4, URZ, 0x8 ;  /* 0x0000000405057291 */ /* 0x000fc6000f8f403f */
[----:B------:R-:W-:Y:S01]  /*0f40*/  UMOV UR4, URZ ;  /* 0x0000003f00047c82 */ /* 0x000fe20008000000 */
[----:B------:R-:W-:-:S03]  /*0f50*/  USHF.R.S32.HI UR9, URZ, 0x8, UR5 ;  /* 0x000000083f097899 */ /* 0x000fc60008011405 */
[----:B------:R-:W-:-:S09]  /*0f60*/  UMOV UR5, URZ ;  /* 0x0000003f00057c82 */ /* 0x000fd20008000000 */
.L_x_53:
[----:B01----:R-:W-:Y:S01]  /*0f70*/  LOP3.LUT R4, R10, 0x80, RZ, 0xc0, !PT ;  /* 0x000000800a047812 */ /* 0x003fe200078ec0ff */
[----:B------:R-:W0:Y:S01]  /*0f80*/  S2UR UR13, SR_CgaCtaId ;  /* 0x00000000000d79c3 */ /* 0x000e220000008800 */
[----:B------:R-:W-:Y:S01]  /*0f90*/  UMOV UR12, 0x400 ;  /* 0x00000400000c7882 */ /* 0x000fe20000000000 */
[----:B------:R-:W-:Y:S01]  /*0fa0*/  UMOV UR6, URZ ;  /* 0x0000003f00067c82 */ /* 0x000fe20008000000 */
[----:B------:R-:W-:Y:S01]  /*0fb0*/  SHF.R.U32.HI R4, RZ, 0x7, R4 ;  /* 0x00000007ff047819 */ /* 0x000fe20000011604 */
[----:B------:R-:W-:Y:S01]  /*0fc0*/  UMOV UR7, URZ ;  /* 0x0000003f00077c82 */ /* 0x000fe20008000000 */
[----:B------:R-:W-:Y:S02]  /*0fd0*/  CS2R R18, SRZ ;  /* 0x0000000000127805 */ /* 0x000fe4000001ff00 */
[----:B------:R-:W-:Y:S02]  /*0fe0*/  CS2R R20, SRZ ;  /* 0x0000000000147805 */ /* 0x000fe4000001ff00 */
[----:B------:R-:W-:Y:S01]  /*0ff0*/  CS2R R22, SRZ ;  /* 0x0000000000167805 */ /* 0x000fe2000001ff00 */
[----:B------:R-:W1:Y:S01]  /*1000*/  LDC R5, c[0x0][0x28c] ;  /* 0x0000a300ff057b82 */ /* 0x000e620000000800 */
[----:B------:R-:W4:Y:S01]  /*1010*/  SHFL.IDX PT, R4, R4, RZ, 0x1f ;  /* 0x00001fff04047589 */ /* 0x000f2200000e0000 */
[----:B------:R-:W-:Y:S01]  /*1020*/  CS2R R32, SRZ ;  /* 0x0000000000207805 */ /* 0x000fe2000001ff00 */
[----:B------:R-:W-:Y:S01]  /*1030*/  IMAD.U32 R13, RZ, RZ, UR4 ;  /* 0x00000004ff0d7e24 */ /* 0x000fe2000f8e00ff */
[----:B------:R-:W-:-:S02]  /*1040*/  CS2R R24, SRZ ;  /* 0x0000000000187805 */ /* 0x000fc4000001ff00 */
[----:B------:R-:W-:Y:S02]  /*1050*/  CS2R R26, SRZ ;  /* 0x00000000001a7805 */ /* 0x000fe4000001ff00 */
[----:B------:R-:W-:Y:S02]  /*1060*/  CS2R R28, SRZ ;  /* 0x00000000001c7805 */ /* 0x000fe4000001ff00 */
[----:B------:R-:W-:Y:S02]  /*1070*/  CS2R R30, SRZ ;  /* 0x00000000001e7805 */ /* 0x000fe4000001ff00 */
[----:B-1----:R-:W-:Y:S02]  /*1080*/  ISETP.GE.AND P0, PT, R5, 0x1, PT ;  /* 0x000000010500780c */ /* 0x002fe40003f06270 */
[----:B----4-:R-:W-:-:S13]  /*1090*/  R2UR UR8, R4 ;  /* 0x00000000040872ca */ /* 0x010fda00000e0000 */
[----:B------:R-:W-:-:S04]  /*10a0*/  ULEA.HI UR10, UR8, UR8, URZ, 0x1 ;  /* 0x00000008080a7291 */ /* 0x000fc8000f8f083f */
[----:B------:R-:W-:Y:S02]  /*10b0*/  ULOP3.LUT UR11, UR10, 0x7fffe, URZ, 0xc0, !UPT ;  /* 0x0007fffe0a0b7892 */ /* 0x000fe4000f8ec03f */
[----:B0-----:R-:W-:Y:S02]  /*10c0*/  ULEA UR10, UR13, UR12, 0x18 ;  /* 0x0000000c0d0a7291 */ /* 0x001fe4000f8ec03f */
[----:B------:R-:W-:Y:S01]  /*10d0*/  UIADD3 UR11, UR8, -UR11, URZ ;  /* 0x8000000b080b7290 */ /* 0x000fe2000fffe03f */
[----:B------:R-:W-:Y:S02]  /*10e0*/  UMOV UR12, UR5 ;  /* 0x00000005000c7c82 */ /* 0x000fe40008000000 */
[----:B------:R-:W-:Y:S01]  /*10f0*/  UMOV UR8, URZ ;  /* 0x0000003f00087c82 */ /* 0x000fe20008000000 */
[----:B------:R-:W-:-:S04]  /*1100*/  ULEA UR11, UR11, UR10, 0xd ;  /* 0x0000000a0b0b7291 */ /* 0x000fc8000f8e683f */
[----:B------:R-:W-:-:S04]  /*1110*/  UIADD3 UR11, UR11, 0x180, URZ ;  /* 0x000001800b0b7890 */ /* 0x000fc8000fffe03f */
[----:B------:R-:W-:-:S04]  /*1120*/  USHF.R.U32.HI UR11, URZ, 0x4, UR11 ;  /* 0x000000043f0b7899 */ /* 0x000fc8000801160b */
[----:B------:R-:W-:Y:S01]  /*1130*/  ULOP3.LUT UR11, UR11, 0x3fff, URZ, 0xc0, !UPT ;  /* 0x00003fff0b0b7892 */ /* 0x000fe2000f8ec03f */
[----:B------:R-:W-:Y:S11]  /*1140*/  @!P0 BRA `(.L_x_13) ;  /* 0x00000004005c8947 */ /* 0x000ff60003800000 */
[----:B------:R-:W-:-:S13]  /*1150*/  ISETP.NE.AND P1, PT, R34, 0x3, PT ;  /* 0x000000032200780c */ /* 0x000fda0003f25270 */
[----:B------:R-:W-:Y:S05]  /*1160*/  @!P1 BRA `(.L_x_14) ;  /* 0x0000000000049947 */ /* 0x000fea0003800000 */
[----:B------:R-:W-:Y:S01]  /*1170*/  BPT.TRAP 0x1 ;  /* 0x000000040000795c */ /* 0x000fe20000300000 */
.L_x_14:
[----:B------:R-:W-:Y:S01]  /*1180*/  ULEA UR6, UR5, UR10, 0x3 ;  /* 0x0000000a05067291 */ /* 0x000fe2000f8e183f */
[----:B------:R-:W-:-:S05]  /*1190*/  IMAD.U32 R4, RZ, RZ, UR4 ;  /* 0x00000004ff047e24 */ /* 0x000fca000f8e00ff */
[----:B------:R-:W-:-:S04]  /*11a0*/  SHF.L.U32 R4, R4, 0x1f, RZ ;  /* 0x0000001f04047819 */ /* 0x000fc800000006ff */
[----:B------:R0:W1:Y:S01]  /*11b0*/  SYNCS.PHASECHK.TRANS64.TRYWAIT P0, [UR6], R4 ;  /* 0x00000004ff0075a7 */ /* 0x0000620008000146 */
[----:B------:R-:W-:Y:S05]  /*11c0*/  @!P1 BRA `(.L_x_15) ;  /* 0x0000000000049947 */ /* 0x000fea0003800000 */
[----:B------:R-:W-:Y:S01]  /*11d0*/  BPT.TRAP 0x1 ;  /* 0x000000040000795c */ /* 0x000fe20000300000 */
.L_x_15:
[----:B-1----:R-:W-:Y:S05]  /*11e0*/  @P0 BRA `(.L_x_16) ;  /* 0x0000000000080947 */ /* 0x002fea0003800000 */
[----:B------:R-:W1:Y:S02]  /*11f0*/  SYNCS.PHASECHK.TRANS64.TRYWAIT P0, [UR6], R4 ;  /* 0x00000004ff0075a7 */ /* 0x000e640008000146 */
[----:B-1----:R-:W-:Y:S05]  /*1200*/  @!P0 BRA `(.L_x_17) ;  /* 0x00000038008c8947 */ /* 0x002fea0003800000 */
.L_x_16:
[----:B------:R-:W-:Y:S01]  /*1210*/  UIADD3 UR6, UR10, 0x30180, URZ ;  /* 0x000301800a067890 */ /* 0x000fe2000fffe03f */
[----:B------:R-:W-:Y:S01]  /*1220*/  WARPGROUP.ARRIVE ;  /* 0x00000000000079c5 */ /* 0x000fe20000000000 */
[----:B------:R-:W-:Y:S01]  /*1230*/  ULOP3.LUT UR8, UR11, 0x10000, URZ, 0xfc, !UPT ;  /* 0x000100000b087892 */ /* 0x000fe2000f8efc3f */
[----:B------:R-:W-:Y:S01]  /*1240*/  CS2R R18, SRZ ;  /* 0x0000000000127805 */ /* 0x000fe2000001ff00 */
[----:B------:R-:W-:Y:S01]  /*1250*/  USHF.R.U32.HI UR6, URZ, 0x4, UR6 ;  /* 0x000000043f067899 */ /* 0x000fe20008011606 */
[----:B------:R-:W-:Y:S01]  /*1260*/  CS2R R20, SRZ ;  /* 0x0000000000147805 */ /* 0x000fe2000001ff00 */
[----:B------:R-:W-:Y:S01]  /*1270*/  UMOV UR13, 0x40000040 ;  /* 0x40000040000d7882 */ /* 0x000fe20000000000 */
[----:B------:R-:W-:Y:S01]  /*1280*/  UMOV UR15, 0x40000040 ;  /* 0x40000040000f7882 */ /* 0x000fe20000000000 */
[----:B------:R-:W-:Y:S01]  /*1290*/  ULOP3.LUT UR6, UR6, 0x3fff, URZ, 0xc0, !UPT ;  /* 0x00003fff06067892 */ /* 0x000fe2000f8ec03f */
[----:B------:R-:W-:Y:S02]  /*12a0*/  CS2R R22, SRZ ;  /* 0x0000000000167805 */ /* 0x000fe4000001ff00 */
[----:B------:R-:W-:Y:S01]  /*12b0*/  CS2R R32, SRZ ;  /* 0x0000000000207805 */ /* 0x000fe2000001ff00 */
[----:B------:R-:W-:-:S02]  /*12c0*/  ULOP3.LUT UR7, UR6, 0x10000, URZ, 0xfc, !UPT ;  /* 0x0001000006077892 */ /* 0x000fc4000f8efc3f */
[----:B------:R-:W-:Y:S02]  /*12d0*/  ULEA UR6, UR5, UR8, 0xb ;  /* 0x0000000805067291 */ /* 0x000fe4000f8e583f */
[----:B------:R-:W-:-:S05]  /*12e0*/  ULEA UR7, UR5, UR7, 0x8 ;  /* 0x0000000705077291 */ /* 0x000fca000f8e403f */
[----:B------:R-:W-:Y:S02]  /*12f0*/  UMOV UR12, UR6 ;  /* 0x00000006000c7c82 */ /* 0x000fe40008000000 */
[----:B------:R-:W-:Y:S02]  /*1300*/  UMOV UR14, UR7 ;  /* 0x00000007000e7c82 */ /* 0x000fe40008000000 */
[----:B------:R-:W-:Y:S01]  /*1310*/  QGMMA.64x16x32.F32.E4M3.E4M3 R24, gdesc[UR12], RZ, !UPT ;  /* 0x002000000c1879f3 */ /* 0x000fe2000c7008ff */
[----:B------:R-:W-:Y:S02]  /*1320*/  UIADD3 UR12, UR6, 0x2, URZ ;  /* 0x00000002060c7890 */ /* 0x000fe4000fffe03f */
[----:B------:R-:W-:Y:S01]  /*1330*/  UIADD3 UR14, UR7, 0x2, URZ ;  /* 0x00000002070e7890 */ /* 0x000fe2000fffe03f */
[----:B------:R-:W-:Y:S01]  /*1340*/  UMOV UR13, 0x40000040 ;  /* 0x40000040000d7882 */ /* 0x000fe20000000000 */
[----:B------:R-:W-:-:S07]  /*1350*/  UMOV UR15, 0x40000040 ;  /* 0x40000040000f7882 */ /* 0x000fce0000000000 */
[----:B------:R-:W-:Y:S01]  /*1360*/  QGMMA.64x16x32.F32.E4M3.E4M3 R24, gdesc[UR12], R24 ;  /* 0x002000000c1879f3 */ /* 0x000fe20008700818 */
        /* <DEDUP_REMOVED lines=27> */
[----:B------:R-:W-:Y:S01]  /*1520*/  ULDC UR6, c[0x0][0x50c] ;  /* 0x0001430000067ab9 */ /* 0x000fe20000000800 */
[----:B------:R-:W-:Y:S01]  /*1530*/  UMOV UR13, 0x40000040 ;  /* 0x40000040000d7882 */ /* 0x000fe20000000000 */
[----:B------:R-:W-:Y:S01]  /*1540*/  UISETP.NE.AND UP0, UPT, UR6, 0x8, UPT ;  /* 0x000000080600788c */ /* 0x000fe2000bf05270 */
[----:B------:R-:W-:Y:S02]  /*1550*/  UMOV UR15, 0x40000040 ;  /* 0x40000040000f7882 */ /* 0x000fe40000000000 */
[----:B------:R-:W-:Y:S01]  /*1560*/  UMOV UR6, 0x8 ;  /* 0x0000000800067882 */ /* 0x000fe20000000000 */
[----:B------:R-:W-:-:S06]  /*1570*/  USEL UR7, URZ, 0x1, UP0 ;  /* 0x000000013f077887 */ /* 0x000fcc0008000000 */
[----:B------:R-:W-:Y:S01]  /*1580*/  ISETP.NE.AND P0, PT, RZ, UR7, PT ;  /* 0x00000007ff007c0c */ /* 0x000fe2000bf05270 */
[----:B------:R-:W-:-:S12]  /*1590*/  QGMMA.64x16x32.F32.E4M3.E4M3 R24, gdesc[UR12], R24, gsb0 ;  /* 0x002000000c1879f3 */ /* 0x000fd80008000818 */
[----:B------:R-:W-:Y:S05]  /*15a0*/  @!P0 BRA `(.L_x_18) ;  /* 0x0000000000288947 */ /* 0x000fea0003800000 */
[----:B------:R-:W-:Y:S02]  /*15b0*/  WARPGROUP.DEPBAR.LE gsb0, 0x0 ;  /* 0x00008000000079c5 */ /* 0x000fe40000010000 */
[----:B------:R-:W-:-:S01]  /*15c0*/  FADD R33, RZ, R24 ;  /* 0x00000018ff217221 */ /* 0x000fc20000000000 */
[----:B------:R-:W-:Y:S01]  /*15d0*/  FADD R32, RZ, R25 ;  /* 0x00000019ff207221 */ /* 0x000fe20000000000 */
[----:B------:R-:W-:-:S01]  /*15e0*/  FADD R23, RZ, R26 ;  /* 0x0000001aff177221 */ /* 0x000fc20000000000 */
[----:B------:R-:W-:Y:S01]  /*15f0*/  FADD R22, RZ, R27 ;  /* 0x0000001bff167221 */ /* 0x000fe20000000000 */
[----:B------:R-:W-:-:S01]  /*1600*/  FADD R21, RZ, R28 ;  /* 0x0000001cff157221 */ /* 0x000fc20000000000 */
[----:B------:R-:W-:Y:S01]  /*1610*/  FADD R20, RZ, R29 ;  /* 0x0000001dff147221 */ /* 0x000fe20000000000 */
[----:B------:R-:W-:-:S01]  /*1620*/  FADD R19, RZ, R30 ;  /* 0x0000001eff137221 */ /* 0x000fc20000000000 */
[----:B------:R-:W-:Y:S01]  /*1630*/  FADD R18, RZ, R31 ;  /* 0x0000001fff127221 */ /* 0x000fe20000000000 */
[----:B------:R-:W-:-:S06]  /*1640*/  UMOV UR6, URZ ;  /* 0x0000003f00067c82 */ /* 0x000fcc0008000000 */
.L_x_18:
[----:B------:R-:W-:-:S04]  /*1650*/  UIADD3 UR12, UR5, 0x1, URZ ;  /* 0x00000001050c7890 */ /* 0x000fc8000fffe03f */
[----:B------:R-:W-:-:S04]  /*1660*/  UISETP.NE.AND UP0, UPT, UR12, 0x6, UPT ;  /* 0x000000060c00788c */ /* 0x000fc8000bf05270 */
[----:B------:R-:W-:Y:S02]  /*1670*/  USEL UR8, URZ, 0x1, UP0 ;  /* 0x000000013f087887 */ /* 0x000fe40008000000 */
[----:B------:R-:W-:Y:S02]  /*1680*/  USEL UR12, UR12, URZ, UP0 ;  /* 0x0000003f0c0c7287 */ /* 0x000fe40008000000 */
[----:B------:R-:W-:-:S06]  /*1690*/  ULOP3.LUT UR8, UR4, UR8, URZ, 0x3c, !UPT ;  /* 0x0000000804087292 */ /* 0x000fcc000f8e3c3f */
[----:B------:R-:W-:Y:S01]  /*16a0*/  IMAD.U32 R13, RZ, RZ, UR8 ;  /* 0x00000008ff0d7e24 */ /* 0x000fe2000f8e00ff */
[----:B------:R-:W-:-:S06]  /*16b0*/  UMOV UR8, 0x1 ;  /* 0x0000000100087882 */ /* 0x000fcc0000000000 */
.L_x_13:
[----:B------:R-:W-:-:S04]  /*16c0*/  UISETP.LT.AND UP0, UPT, UR9, 0x1, UPT ;  /* 0x000000010900788c */ /* 0x000fc8000bf01270 */
[----:B------:R-:W-:-:S04]  /*16d0*/  USEL UR13, UR9, 0x1, UP0 ;  /* 0x00000001090d7887 */ /* 0x000fc80008000000 */
[----:B------:R-:W-:-:S04]  /*16e0*/  UIADD3 UR13, UR9, -UR13, URZ ;  /* 0x8000000d090d7290 */ /* 0x000fc8000fffe03f */
[----:B------:R-:W-:-:S06]  /*16f0*/  UISETP.GE.AND UP0, UPT, UR13, 0x1, UPT ;  /* 0x000000010d00788c */ /* 0x000fcc000bf06270 */
[----:B------:R-:W-:-:S13]  /*1700*/  PLOP3.LUT P0, PT, PT, PT, UP0, 0x80, 0x0 ;  /* 0x000000000000781c */ /* 0x000fda0003f0f008 */
[----:B------:R-:W-:Y:S05]  /*1710*/  @!P0 BRA `(.L_x_19) ;  /* 0x0000000400a48947 */ /* 0x000fea0003800000 */
[----:B01----:R-:W-:Y:S01]  /*1720*/  IMAD.U32 R4, RZ, RZ, UR13 ;  /* 0x0000000dff047e24 */ /* 0x003fe2000f8e00ff */
[----:B------:R-:W-:Y:S01]  /*1730*/  UMOV UR13, UR5 ;  /* 0x00000005000d7c82 */ /* 0x000fe20008000000 */
[----:B------:R-:W-:-:S05]  /*1740*/  ULDC UR14, c[0x0][0x50c] ;  /* 0x00014300000e7ab9 */ /* 0x000fca0000000800 */
.L_x_27:
[----:B------:R-:W-:-:S13]  /*1750*/  ISETP.NE.AND P1, PT, R34, 0x3, PT ;  /* 0x000000032200780c */ /* 0x000fda0003f25270 */
[----:B01----:R-:W-:Y:S05]  /*1760*/  @!P1 BRA `(.L_x_20) ;  /* 0x0000000000049947 */ /* 0x003fea0003800000 */
[----:B------:R-:W-:Y:S01]  /*1770*/  BPT.TRAP 0x1 ;  /* 0x000000040000795c */ /* 0x000fe20000300000 */
.L_x_20:
[----:B------:R-:W0:Y:S01]  /*1780*/  S2UR UR15, SR_CgaCtaId ;  /* 0x00000000000f79c3 */ /* 0x000e220000008800 */
[----:B------:R-:W-:Y:S01]  /*1790*/  UMOV UR10, 0x400 ;  /* 0x00000400000a7882 */ /* 0x000fe20000000000 */
[----:B------:R-:W-:Y:S01]  /*17a0*/  SHF.L.U32 R5, R13, 0x1f, RZ ;  /* 0x0000001f0d057819 */ /* 0x000fe200000006ff */
[----:B0-----:R-:W-:-:S04]  /*17b0*/  ULEA UR10, UR15, UR10, 0x18 ;  /* 0x0000000a0f0a7291 */ /* 0x001fc8000f8ec03f */
[----:B------:R-:W-:-:S09]  /*17c0*/  ULEA UR15, UR12, UR10, 0x3 ;  /* 0x0000000a0c0f7291 */ /* 0x000fd2000f8e183f */
[----:B------:R0:W1:Y:S01]  /*17d0*/  SYNCS.PHASECHK.TRANS64.TRYWAIT P0, [UR15], R5 ;  /* 0x00000005ff0075a7 */ /* 0x000062000800014f */
[----:B------:R-:W-:Y:S05]  /*17e0*/  @!P1 BRA `(.L_x_21) ;  /* 0x0000000000049947 */ /* 0x000fea0003800000 */
[----:B------:R-:W-:Y:S01]  /*17f0*/  BPT.TRAP 0x1 ;  /* 0x000000040000795c */ /* 0x000fe20000300000 */
.L_x_21:
[----:B-1----:R-:W-:Y:S05]  /*1800*/  @P0 BRA `(.L_x_22) ;  /* 0x0000000000080947 */ /* 0x002fea0003800000 */
[----:B------:R-:W1:Y:S02]  /*1810*/  SYNCS.PHASECHK.TRANS64.TRYWAIT P0, [UR15], R5 ;  /* 0x00000005ff0075a7 */ /* 0x000e64000800014f */
[----:B-1----:R-:W-:Y:S05]  /*1820*/  @!P0 BRA `(.L_x_23) ;  /* 0x00000034001c8947 */ /* 0x002fea0003800000 */
.L_x_22:
[----:B------:R-:W-:Y:S01]  /*1830*/  UIADD3 UR15, UR10, 0x30180, URZ ;  /* 0x000301800a0f7890 */ /* 0x000fe2000fffe03f */
[----:B------:R-:W-:Y:S01]  /*1840*/  WARPGROUP.ARRIVE ;  /* 0x00000000000079c5 */ /* 0x000fe20000000000 */
[----:B------:R-:W-:Y:S02]  /*1850*/  UISETP.NE.AND UP0, UPT, UR7, URZ, UPT ;  /* 0x0000003f0700728c */ /* 0x000fe4000bf05270 */
[----:B------:R-:W-:Y:S02]  /*1860*/  USHF.R.U32.HI UR15, URZ, 0x4, UR15 ;  /* 0x000000043f0f7899 */ /* 0x000fe4000801160f */
[----:B------:R-:W-:Y:S02]  /*1870*/  USEL UR8, UR8, URZ, !UP0 ;  /* 0x0000003f08087287 */ /* 0x000fe4000c000000 */
[----:B------:R-:W-:Y:S02]  /*1880*/  ULOP3.LUT UR15, UR15, 0x3fff, URZ, 0xc0, !UPT ;  /* 0x00003fff0f0f7892 */ /* 0x000fe4000f8ec03f */
[----:B------:R-:W-:-:S02]  /*1890*/  UISETP.NE.U32.AND UP0, UPT, UR8, URZ, UPT ;  /* 0x0000003f0800728c */ /* 0x000fc4000bf05070 */
[----:B------:R-:W-:Y:S02]  /*18a0*/  ULOP3.LUT UR7, UR11, 0x10000, URZ, 0xfc, !UPT ;  /* 0x000100000b077892 */ /* 0x000fe4000f8efc3f */
[----:B------:R-:W-:Y:S02]  /*18b0*/  ULOP3.LUT UR8, UR15, 0x10000, URZ, 0xfc, !UPT ;  /* 0x000100000f087892 */ /* 0x000fe4000f8efc3f */
[----:B------:R-:W-:Y:S02]  /*18c0*/  ULEA UR7, UR12, UR7, 0xb ;  /* 0x000000070c077291 */ /* 0x000fe4000f8e583f */
[----:B------:R-:W-:Y:S01]  /*18d0*/  ULEA UR8, UR12, UR8, 0x8 ;  /* 0x000000080c087291 */ /* 0x000fe2000f8e403f */
[----:B------:R-:W-:Y:S01]  /*18e0*/  UMOV UR17, 0x40000040 ;  /* 0x4000004000117882 */ /* 0x000fe20000000000 */
[----:B------:R-:W-:Y:S01]  /*18f0*/  UMOV UR19, 0x40000040 ;  /* 0x4000004000137882 */ /* 0x000fe20000000000 */
[----:B------:R-:W-:Y:S02]  /*1900*/  UIADD3 UR6, UR6, 0x8, URZ ;  /* 0x0000000806067890 */ /* 0x000fe4000fffe03f */
[----:B------:R-:W-:-:S02]  /*1910*/  UMOV UR16, UR7 ;  /* 0x0000000700107c82 */ /* 0x000fc40008000000 */
[----:B------:R-:W-:Y:S02]  /*1920*/  UMOV UR18, UR8 ;  /* 0x0000000800127c82 */ /* 0x000fe40008000000 */
[----:B------:R-:W-:Y:S01]  /*1930*/  QGMMA.64x16x32.F32.E4M3.E4M3 R24, gdesc[UR16], R24, UP0 ;  /* 0x00200000101879f3 */ /* 0x000fe2000bf00818 */
[----:B------:R-:W-:Y:S02]  /*1940*/  UIADD3 UR16, UR7, 0x2, URZ ;  /* 0x0000000207107890 */ /* 0x000fe4000fffe03f */
[----:B------:R-:W-:Y:S01]  /*1950*/  UIADD3 UR18, UR8, 0x2, URZ ;  /* 0x0000000208127890 */ /* 0x000fe2000fffe03f */
[----:B------:R-:W-:Y:S01]  /*1960*/  UMOV UR17, 0x40000040 ;  /* 0x4000004000117882 */ /* 0x000fe20000000000 */
[----:B------:R-:W-:Y:S01]  /*1970*/  UMOV UR19, 0x40000040 ;  /* 0x4000004000137882 */ /* 0x000fe20000000000 */
[----:B------:R-:W-:-:S06]  /*1980*/  UISETP.NE.AND UP0, UPT, UR6, UR14, UPT ;  /* 0x0000000e0600728c */ /* 0x000fcc000bf05270 */
        /* <DEDUP_REMOVED lines=29> */
[----:B------:R-:W-:Y:S01]  /*1b60*/  UMOV UR19, 0x40000040 ;  /* 0x4000004000137882 */ /* 0x000fe20000000000 */
[----:B------:R-:W-:-:S06]  /*1b70*/  USEL UR7, URZ, 0x1, UP0 ;  /* 0x000000013f077887 */ /* 0x000fcc0008000000 */
[----:B------:R-:W-:Y:S01]  /*1b80*/  ISETP.NE.AND P0, PT, RZ, UR7, PT ;  /* 0x00000007ff007c0c */ /* 0x000fe2000bf05270 */
[----:B------:R-:W-:Y:S03]  /*1b90*/  QGMMA.64x16x32.F32.E4M3.E4M3 R24, gdesc[UR16], R24, gsb0 ;  /* 0x00200000101879f3 */ /* 0x000fe60008000818 */
[----:B------:R-:W-:-:S09]  /*1ba0*/  WARPGROUP.DEPBAR.LE gsb0, 0x1 ;  /* 0x00008000000079c5 */ /* 0x000fd20000010100 */
[----:B------:R-:W-:Y:S05]  /*1bb0*/  @!P0 BRA `(.L_x_24) ;  /* 0x0000000000288947 */ /* 0x000fea0003800000 */
[----:B------:R-:W-:Y:S02]  /*1bc0*/  WARPGROUP.DEPBAR.LE gsb0, 0x0 ;  /* 0x00008000000079c5 */ /* 0x000fe40000010000 */
[----:B------:R-:W-:-:S01]  /*1bd0*/  FADD R33, R24, R33 ;  /* 0x0000002118217221 */ /* 0x000fc20000000000 */
[----:B------:R-:W-:Y:S01]  /*1be0*/  FADD R32, R25, R32 ;  /* 0x0000002019207221 */ /* 0x000fe20000000000 */
[----:B------:R-:W-:-:S01]  /*1bf0*/  FADD R23, R26, R23 ;  /* 0x000000171a177221 */ /* 0x000fc20000000000 */
[----:B------:R-:W-:Y:S01]  /*1c00*/  FADD R22, R27, R22 ;  /* 0x000000161b167221 */ /* 0x000fe20000000000 */
[----:B------:R-:W-:-:S01]  /*1c10*/  FADD R21, R28, R21 ;  /* 0x000000151c157221 */ /* 0x000fc20000000000 */
[----:B------:R-:W-:Y:S01]  /*1c20*/  FADD R20, R29, R20 ;  /* 0x000000141d147221 */ /* 0x000fe20000000000 */
[----:B------:R-:W-:-:S01]  /*1c30*/  FADD R19, R30, R19 ;  /* 0x000000131e137221 */ /* 0x000fc20000000000 */
[----:B------:R-:W-:Y:S01]  /*1c40*/  FADD R18, R18, R31 ;  /* 0x0000001f12127221 */ /* 0x000fe20000000000 */
[----:B------:R-:W-:-:S06]  /*1c50*/  UMOV UR6, URZ ;  /* 0x0000003f00067c82 */ /* 0x000fcc0008000000 */
.L_x_24:
[----:B------:R-:W-:Y:S05]  /*1c60*/  @!P1 BRA `(.L_x_25) ;  /* 0x0000000000049947 */ /* 0x000fea0003800000 */
[----:B------:R-:W-:Y:S01]  /*1c70*/  BPT.TRAP 0x1 ;  /* 0x000000040000795c */ /* 0x000fe20000300000 */
.L_x_25:
[----:B------:R-:W-:Y:S01]  /*1c80*/  ULEA UR8, UR13, UR10, 0x3 ;  /* 0x0000000a0d087291 */ /* 0x000fe2000f8e183f */
[----:B------:R-:W-:-:S03]  /*1c90*/  ISETP.GT.U32.AND P0, PT, R0, 0x1, PT ;  /* 0x000000010000780c */ /* 0x000fc60003f04070 */
[----:B------:R-:W-:-:S04]  /*1ca0*/  UIADD3 UR8, UR8, 0x30, URZ ;  /* 0x0000003008087890 */ /* 0x000fc8000fffe03f */
[----:B------:R-:W-:-:S09]  /*1cb0*/  UPRMT UR8, URZ, 0x654, UR8 ;  /* 0x000006543f087896 */ /* 0x000fd20008000008 */
[----:B------:R-:W-:Y:S01]  /*1cc0*/  SYNCS.ARRIVE.TRANS64.RED.A1T0 RZ, [UR8], RZ ;  /* 0x000000ffffff79a7 */ /* 0x000fe20008100408 */
[----:B------:R-:W-:Y:S05]  /*1cd0*/  @P0 BRA `(.L_x_26) ;  /* 0x0000000000040947 */ /* 0x000fea0003800000 */
[----:B------:R-:W-:Y:S01]  /*1ce0*/  BPT.TRAP 0x1 ;  /* 0x000000040000795c */ /* 0x000fe20000300000 */
.L_x_26:
[----:B------:R-:W-:Y:S01]  /*1cf0*/  UIADD3 UR12, UR12, 0x1, URZ ;  /* 0x000000010c0c7890 */ /* 0x000fe2000fffe03f */
[C---:B------:R-:W-:Y:S01]  /*1d00*/  ISETP.GT.AND P0, PT, R4.reuse, 0x1, PT ;  /* 0x000000010400780c */ /* 0x040fe20003f04270 */
[----:B------:R-:W-:Y:S01]  /*1d10*/  UIADD3 UR13, UR13, 0x1, URZ ;  /* 0x000000010d0d7890 */ /* 0x000fe2000fffe03f */
[----:B------:R-:W-:Y:S01]  /*1d20*/  VIADD R4, R4, 0xffffffff ;  /* 0xffffffff04047836 */ /* 0x000fe20000000000 */
[----:B------:R-:W-:Y:S02]  /*1d30*/  UISETP.NE.AND UP0, UPT, UR12, 0x6, UPT ;  /* 0x000000060c00788c */ /* 0x000fe4000bf05270 */
[----:B------:R-:W-:Y:S02]  /*1d40*/  UISETP.NE.AND UP1, UPT, UR13, 0x6, UPT ;  /* 0x000000060d00788c */ /* 0x000fe4000bf25270 */
[----:B------:R-:W-:Y:S02]  /*1d50*/  USEL UR8, URZ, 0x1, UP0 ;  /* 0x000000013f087887 */ /* 0x000fe40008000000 */
[----:B------:R-:W-:-:S02]  /*1d60*/  USEL UR12, UR12, URZ, UP0 ;  /* 0x0000003f0c0c7287 */ /* 0x000fc40008000000 */
[----:B------:R-:W-:Y:S02]  /*1d70*/  USEL UR13, UR13, URZ, UP1 ;  /* 0x0000003f0d0d7287 */ /* 0x000fe40008800000 */
[----:B------:R-:W-:Y:S01]  /*1d80*/  LOP3.LUT R13, R13, UR8, RZ, 0x3c, !PT ;  /* 0x000000080d0d7c12 */ /* 0x000fe2000f8e3cff */
[----:B------:R-:W-:Y:S01]  /*1d90*/  UMOV UR8, 0x1 ;  /* 0x0000000100087882 */ /* 0x000fe20000000000 */
[----:B------:R-:W-:Y:S08]  /*1da0*/  @P0 BRA `(.L_x_27) ;  /* 0xfffffff800680947 */ /* 0x000ff0000383ffff */
.L_x_19:
[----:B------:R-:W-:Y:S01]  /*1db0*/  UISETP.NE.AND UP0, UPT, UR6, URZ, UPT ;  /* 0x0000003f0600728c */ /* 0x000fe2000bf05270 */
[----:B01----:R-:W0:Y:S03]  /*1dc0*/  LDC R4, c[0x0][0x28c] ;  /* 0x0000a300ff047b82 */ /* 0x003e260000000800 */
[----:B------:R-:W-:-:S06]  /*1dd0*/  USEL UR6, URZ, 0x1, !UP0 ;  /* 0x000000013f067887 */ /* 0x000fcc000c000000 */
[----:B------:R-:W-:Y:S02]  /*1de0*/  ISETP.NE.AND P0, PT, RZ, UR6, PT ;  /* 0x00000006ff007c0c */ /* 0x000fe4000bf05270 */
[----:B0-----:R-:W-:-:S11]  /*1df0*/  ISETP.GE.AND P1, PT, R4, 0x1, PT ;  /* 0x000000010400780c */ /* 0x001fd60003f26270 */
[----:B------:R-:W-:Y:S05]  /*1e00*/  @!P0 BRA `(.L_x_28) ;  /* 0x0000000000248947 */ /* 0x000fea0003800000 */
[----:B------:R-:W-:Y:S02]  /*1e10*/  WARPGROUP.DEPBAR.LE gsb0, 0x0 ;  /* 0x00008000000079c5 */ /* 0x000fe40000010000 */
[----:B------:R-:W-:Y:S01]  /*1e20*/  FADD R33, R24, R33 ;  /* 0x0000002118217221 */ /* 0x000fe20000000000 */
[----:B------:R-:W-:Y:S01]  /*1e30*/  FADD R32, R25, R32 ;  /* 0x0000002019207221 */ /* 0x000fe20000000000 */
[----:B------:R-:W-:Y:S01]  /*1e40*/  FADD R23, R26, R23 ;  /* 0x000000171a177221 */ /* 0x000fe20000000000 */
[----:B------:R-:W-:Y:S01]  /*1e50*/  FADD R22, R27, R22 ;  /* 0x000000161b167221 */ /* 0x000fe20000000000 */
[----:B------:R-:W-:Y:S01]  /*1e60*/  FADD R21, R28, R21 ;  /* 0x000000151c157221 */ /* 0x000fe20000000000 */
[----:B------:R-:W-:Y:S01]  /*1e70*/  FADD R20, R29, R20 ;  /* 0x000000141d147221 */ /* 0x000fe20000000000 */
[----:B------:R-:W-:Y:S01]  /*1e80*/  FADD R19, R30, R19 ;  /* 0x000000131e137221 */ /* 0x000fe20000000000 */
[----:B------:R-:W-:-:S07]  /*1e90*/  FADD R18, R18, R31 ;  /* 0x0000001f12127221 */ /* 0x000fce0000000000 */
.L_x_28:
[----:B------:R-:W-:Y:S02]  /*1ea0*/  WARPGROUP.DEPBAR.LE gsb0, 0x0 ;  /* 0x00008000000079c5 */ /* 0x000fe40000010000 */
[----:B------:R-:W-:Y:S05]  /*1eb0*/  @!P1 BRA `(.L_x_29) ;  /* 0x0000000000409947 */ /* 0x000fea0003800000 */
[----:B------:R-:W-:-:S13]  /*1ec0*/  ISETP.NE.AND P0, PT, R34, 0x3, PT ;  /* 0x000000032200780c */ /* 0x000fda0003f05270 */
[----:B------:R-:W-:Y:S05]  /*1ed0*/  @!P0 BRA `(.L_x_30) ;  /* 0x0000000000048947 */ /* 0x000fea0003800000 */
[----:B------:R-:W-:Y:S01]  /*1ee0*/  BPT.TRAP 0x1 ;  /* 0x000000040000795c */ /* 0x000fe20000300000 */
.L_x_30:
[----:B------:R-:W-:Y:S01]  /*1ef0*/  UISETP.LT.AND UP0, UPT, UR9, 0x1, UPT ;  /* 0x000000010900788c */ /* 0x000fe2000bf01270 */
[----:B------:R-:W-:-:S03]  /*1f00*/  ISETP.GT.U32.AND P0, PT, R0, 0x1, PT ;  /* 0x000000010000780c */ /* 0x000fc60003f04070 */
[----:B------:R-:W-:-:S04]  /*1f10*/  USEL UR8, UR9, 0x1, UP0 ;  /* 0x0000000109087887 */ /* 0x000fc80008000000 */
[----:B------:R-:W-:-:S04]  /*1f20*/  UIADD3 UR8, UR5, UR9, -UR8 ;  /* 0x0000000905087290 */ /* 0x000fc8000fffe808 */
[----:B------:R-:W-:-:S04]  /*1f30*/  UIMAD.WIDE.U32 UR6, UR8, -0x55555555, URZ ;  /* 0xaaaaaaab080678a5 */ /* 0x000fc8000f8e003f */
[----:B------:R-:W-:-:S04]  /*1f40*/  USHF.R.U32.HI UR6, URZ, 0x2, UR7 ;  /* 0x000000023f067899 */ /* 0x000fc80008011607 */
[----:B------:R-:W-:-:S04]  /*1f50*/  UIMAD UR8, UR6, -0x6, UR8 ;  /* 0xfffffffa060878a4 */ /* 0x000fc8000f8e0208 */
[----:B------:R-:W-:-:S04]  /*1f60*/  ULEA UR8, UR8, UR10, 0x3 ;  /* 0x0000000a08087291 */ /* 0x000fc8000f8e183f */
[----:B------:R-:W-:-:S04]  /*1f70*/  UIADD3 UR8, UR8, 0x30, URZ ;  /* 0x0000003008087890 */ /* 0x000fc8000fffe03f */
[----:B------:R-:W-:-:S09]  /*1f80*/  UPRMT UR8, URZ, 0x654, UR8 ;  /* 0x000006543f087896 */ /* 0x000fd20008000008 */
[----:B------:R-:W-:Y:S01]  /*1f90*/  SYNCS.ARRIVE.TRANS64.RED.A1T0 RZ, [UR8], RZ ;  /* 0x000000ffffff79a7 */ /* 0x000fe20008100408 */
[----:B------:R-:W-:Y:S05]  /*1fa0*/  @P0 BRA `(.L_x_29) ;  /* 0x0000000000040947 */ /* 0x000fea0003800000 */
[----:B------:R-:W-:Y:S01]  /*1fb0*/  BPT.TRAP 0x1 ;  /* 0x000000040000795c */ /* 0x000fe20000300000 */
.L_x_29:
[----:B------:R-:W0:Y:S01]  /*1fc0*/  LDC R25, c[0x0][0x288] ;  /* 0x0000a200ff197b82 */ /* 0x000e220000000800 */
[C---:B------:R-:W-:Y:S01]  /*1fd0*/  LOP3.LUT R6, R10.reuse, 0x60, RZ, 0xc0, !PT ;  /* 0x000000600a067812 */ /* 0x040fe200078ec0ff */
[----:B------:R-:W-:Y:S01]  /*1fe0*/  IMAD.SHL.U32 R17, R7, 0x10, RZ ;  /* 0x0000001007117824 */ /* 0x000fe200078e00ff */
[----:B------:R-:W-:Y:S01]  /*1ff0*/  SHF.R.U32.HI R4, RZ, 0x2, R10 ;  /* 0x00000002ff047819 */ /* 0x000fe2000001160a */
[----:B------:R-:W-:Y:S01]  /*2000*/  UIADD3 UR5, UR9, UR5, URZ ;  /* 0x0000000509057290 */ /* 0x000fe2000fffe03f */
[----:B------:R-:W-:Y:S01]  /*2010*/  SHF.R.U32.HI R14, RZ, 0x1, R6 ;  /* 0x00000001ff0e7819 */ /* 0x000fe20000011606 */
[----:B------:R-:W-:Y:S01]  /*2020*/  ULDC UR12, c[0x0][0x284] ;  /* 0x0000a100000c7ab9 */ /* 0x000fe20000000800 */
[----:B------:R-:W-:Y:S01]  /*2030*/  LOP3.LUT R6, R10, 0x3, RZ, 0xc0, !PT ;  /* 0x000000030a067812 */ /* 0x000fe200078ec0ff */
[----:B------:R-:W-:Y:S01]  /*2040*/  UISETP.GT.U32.AND UP0, UPT, UR5, 0x5, UPT ;  /* 0x000000050500788c */ /* 0x000fe2000bf04070 */
[----:B------:R-:W-:Y:S01]  /*2050*/  SHF.R.U32.HI R13, RZ, 0x7, R10 ;  /* 0x00000007ff0d7819 */ /* 0x000fe2000001160a */
[----:B------:R-:W-:Y:S01]  /*2060*/  UISETP.GE.U32.AND UP1, UPT, UR9, 0x6, UPT ;  /* 0x000000060900788c */ /* 0x000fe2000bf26070 */
[----:B------:R-:W-:Y:S01]  /*2070*/  LOP3.LUT R5, R4, 0x7, RZ, 0xc0, !PT ;  /* 0x0000000704057812 */ /* 0x000fe200078ec0ff */
[----:B------:R-:W-:Y:S01]  /*2080*/  UISETP.LT.U32.AND UP0, UPT, UR9, 0x6, UP0 ;  /* 0x000000060900788c */ /* 0x000fe20008701070 */
[----:B------:R-:W-:Y:S01]  /*2090*/  LOP3.LUT R4, R13, 0x1, RZ, 0xc0, !PT ;  /* 0x000000010d047812 */ /* 0x000fe200078ec0ff */
[----:B------:R-:W-:Y:S01]  /*20a0*/  ULDC.64 UR10, c[0x0][0x5d0] ;  /* 0x00017400000a7ab9 */ /* 0x000fe20000000a00 */
[----:B------:R-:W-:Y:S01]  /*20b0*/  IADD3 R13, RZ, -R14, -R5 ;  /* 0x8000000eff0d7210 */ /* 0x000fe20007ffe805 */
[----:B------:R-:W-:Y:S01]  /*20c0*/  UIMAD.WIDE.U32 UR6, UR5, -0x55555555, URZ ;  /* 0xaaaaaaab050678a5 */ /* 0x000fe2000f8e003f */
[----:B------:R-:W-:Y:S01]  /*20d0*/  SHF.R.S32.HI R28, RZ, 0x1f, R11 ;  /* 0x0000001fff1c7819 */ /* 0x000fe2000001140b */
[----:B------:R-:W-:Y:S01]  /*20e0*/  IMAD.SHL.U32 R16, R4, 0x40, RZ ;  /* 0x0000004004107824 */ /* 0x000fe200078e00ff */
[----:B------:R-:W-:-:S02]  /*20f0*/  USEL UR8, URZ, 0x1, !UP0 ;  /* 0x000000013f087887 */ /* 0x000fc4000c000000 */
[----:B------:R-:W-:Y:S02]  /*2100*/  USHF.R.U32.HI UR6, URZ, 0x2, UR7 ;  /* 0x000000023f067899 */ /* 0x000fe40008011607 */
[----:B------:R-:W-:Y:S01]  /*2110*/  LOP3.LUT R15, R16, 0x40, R5, 0xe2, !PT ;  /* 0x00000040100f7812 */ /* 0x000fe200078ee205 */
[----:B0-----:R-:W-:Y:S01]  /*2120*/  IMAD R24, R6, -0x2, R25 ;  /* 0xfffffffe06187824 */ /* 0x001fe200078e0219 */
[----:B------:R-:W-:Y:S01]  /*2130*/  ISETP.GE.AND P0, PT, R17, R25, PT ;  /* 0x000000191100720c */ /* 0x000fe20003f06270 */
[----:B------:R-:W-:Y:S01]  /*2140*/  IMAD.SHL.U32 R25, R12, 0x80, RZ ;  /* 0x000000800c197824 */ /* 0x000fe200078e00ff */
[----:B------:R-:W-:Y:S01]  /*2150*/  ULOP3.LUT UR4, UR4, UR8, URZ, 0x3c, !UPT ;  /* 0x0000000804047292 */ /* 0x000fe2000f8e3c3f */
[----:B------:R-:W-:Y:S01]  /*2160*/  IMAD.SHL.U32 R6, R10, 0x2, RZ ;  /* 0x000000020a067824 */ /* 0x000fe200078e00ff */
[----:B------:R-:W-:Y:S01]  /*2170*/  UIMAD UR5, UR6, -0x6, UR5 ;  /* 0xfffffffa060578a4 */ /* 0x000fe2000f8e0205 */
[----:B------:R-:W-:Y:S01]  /*2180*/  IMAD R16, R4, -0x40, R13 ;  /* 0xffffffc004107824 */ /* 0x000fe200078e020d */
[----:B------:R-:W-:Y:S01]  /*2190*/  ISETP.GE.OR P0, PT, R25, UR12, P0 ;  /* 0x0000000c19007c0c */ /* 0x000fe20008706670 */
[----:B------:R-:W-:Y:S01]  /*21a0*/  IMAD R4, R28, UR10, RZ ;  /* 0x0000000a1c047c24 */ /* 0x000fe2000f8e02ff */
[----:B------:R-:W-:Y:S01]  /*21b0*/  LOP3.LUT R6, R17, 0x6, R6, 0xf8, !PT ;  /* 0x0000000611067812 */ /* 0x000fe200078ef806 */
[----:B------:R-:W-:Y:S01]  /*21c0*/  IMAD.WIDE R12, R12, 0x80, RZ ;  /* 0x000000800c0c7825 */ /* 0x000fe200078e02ff */
[----:B------:R-:W-:Y:S01]  /*21d0*/  @UP1 ULOP3.LUT UR4, UR4, 0x1, UR6, 0x78, !UPT ;  /* 0x0000000104041892 */ /* 0x000fe2000f8e7806 */
[----:B------:R-:W-:-:S02]  /*21e0*/  IADD3 R30, -R25, UR12, R16 ;  /* 0x0000000c191e7c10 */ /* 0x000fc4000fffe110 */
[----:B------:R-:W-:Y:S01]  /*21f0*/  SHF.R.S32.HI R7, RZ, 0x1f, R6 ;  /* 0x0000001fff077819 */ /* 0x000fe20000011406 */
[C---:B------:R-:W-:Y:S01]  /*2200*/  IMAD R27, R11.reuse, UR11, R4 ;  /* 0x0000000b0b1b7c24 */ /* 0x040fe2000f8e0204 */
[----:B------:R-:W-:Y:S01]  /*2210*/  LOP3.LUT R29, R12, R15, R14, 0xfe, !PT ;  /* 0x0000000f0c1d7212 */ /* 0x000fe200078efe0e */
[----:B------:R-:W-:Y:S02]  /*2220*/  IMAD.IADD R31, R24, 0x1, -R17 ;  /* 0x00000001181f7824 */ /* 0x000fe400078e0a11 */
[----:B------:R-:W-:-:S04]  /*2230*/  IMAD.WIDE.U32 R4, R11, UR10, R6 ;  /* 0x0000000a0b047c25 */ /* 0x000fc8000f8e0006 */
[----:B------:R-:W-:Y:S02]  /*2240*/  IMAD.IADD R5, R5, 0x1, R27 ;  /* 0x0000000105057824 */ /* 0x000fe400078e021b */
[----:B------:R-:W-:Y:S01]  /*2250*/  IMAD.MOV.U32 R24, RZ, RZ, -0x1 ;  /* 0xffffffffff187424 */ /* 0x000fe200078e00ff */
[----:B------:R-:W-:Y:S06]  /*2260*/  @P0 BRA `(.L_x_31) ;  /* 0x0000000800c40947 */ /* 0x000fec0003800000 */
[----:B------:R-:W0:Y:S01]  /*2270*/  LDC.64 R26, c[0x0][0x5c8] ;  /* 0x00017200ff1a7b82 */ /* 0x000e220000000a00 */
[----:B------:R-:W-:Y:S01]  /*2280*/  ULDC.64 UR6, c[0x0][0x5c0] ;  /* 0x0001700000067ab9 */ /* 0x000fe20000000a00 */
[----:B------:R-:W-:Y:S01]  /*2290*/  BSSY B0, `(.L_x_31) ;  /* 0x00000ae000007945 */ /* 0x000fe20003800000 */
[-C--:B0-----:R-:W-:Y:S02]  /*22a0*/  IMAD R14, R13, R26.reuse, RZ ;  /* 0x0000001a0d0e7224 */ /* 0x081fe400078e02ff */
[----:B------:R-:W-:-:S04]  /*22b0*/  IMAD.WIDE.U32 R4, R29, R26, R4 ;  /* 0x0000001a1d047225 */ /* 0x000fc800078e0004 */
[----:B------:R-:W-:Y:S01]  /*22c0*/  IMAD R15, R29, R27, R14 ;  /* 0x0000001b1d0f7224 */ /* 0x000fe200078e020e */
[----:B------:R-:W-:Y:S02]  /*22d0*/  LEA R16, P0, R26, R4, 0x3 ;  /* 0x000000041a107211 */ /* 0x000fe400078018ff */
[----:B------:R-:W-:Y:S01]  /*22e0*/  IADD3 R14, P1, R4, UR6, RZ ;  /* 0x00000006040e7c10 */ /* 0x000fe2000ff3e0ff */
[----:B------:R-:W-:Y:S01]  /*22f0*/  IMAD.IADD R15, R5, 0x1, R15 ;  /* 0x00000001050f7824 */ /* 0x000fe200078e020f */
[----:B------:R-:W-:-:S04]  /*2300*/  IADD3 R16, P3, R16, UR6, RZ ;  /* 0x0000000610107c10 */ /* 0x000fc8000ff7e0ff */
[----:B------:R-:W-:Y:S02]  /*2310*/  LEA.HI.X R4, R26, R15, R27, 0x3, P0 ;  /* 0x0000000f1a047211 */ /* 0x000fe400000f1c1b */
[----:B---3-5:R-:W-:Y:S02]  /*2320*/  FSETP.NEU.AND P0, PT, R3, RZ, PT ;  /* 0x000000ff0300720b */ /* 0x028fe40003f0d000 */
[----:B------:R-:W-:Y:S02]  /*2330*/  IADD3.X R15, R15, UR7, RZ, P1, !PT ;  /* 0x000000070f0f7c10 */ /* 0x000fe40008ffe4ff */
[----:B------:R-:W-:-:S09]  /*2340*/  IADD3.X R17, R4, UR7, RZ, P3, !PT ;  /* 0x0000000704117c10 */ /* 0x000fd20009ffe4ff */
[----:B------:R-:W-:Y:S05]  /*2350*/  @!P0 BRA `(.L_x_32) ;  /* 0x0000000400fc8947 */ /* 0x000fea0003800000 */
[----:B------:R-:W-:Y:S01]  /*2360*/  ULDC.64 UR6, c[0x0][0x5b8] ;  /* 0x00016e0000067ab9 */ /* 0x000fe20000000a00 */
[----:B------:R-:W-:Y:S01]  /*2370*/  ISETP.GE.AND P0, PT, R30, 0x1, PT ;  /* 0x000000011e00780c */ /* 0x000fe20003f06270 */
[----:B------:R-:W-:Y:S01]  /*2380*/  IMAD R4, R28, UR6, RZ ;  /* 0x000000061c047c24 */ /* 0x000fe2000f8e02ff */
[----:B------:R-:W-:Y:S01]  /*2390*/  ULDC.64 UR10, c[0x0][0x5a8] ;  /* 0x00016a00000a7ab9 */ /* 0x000fe20000000a00 */
[----:B------:R-:W-:Y:S01]  /*23a0*/  IMAD.WIDE.U32 R6, R11, UR6, R6 ;  /* 0x000000060b067c25 */ /* 0x000fe2000f8e0006 */
[----:B------:R-:W-:Y:S01]  /*23b0*/  ISETP.LT.OR P4, PT, R31, 0x1, !P0 ;  /* 0x000000011f00780c */ /* 0x000fe20004781670 */
[----:B------:R-:W-:Y:S02]  /*23c0*/  BSSY B1, `(.L_x_33) ;  /* 0x000000c000017945 */ /* 0x000fe40003800000 */
[----:B------:R-:W-:Y:S01]  /*23d0*/  IMAD R11, R11, UR7, R4 ;  /* 0x000000070b0b7c24 */ /* 0x000fe2000f8e0204 */
[----:B------:R-:W-:-:S03]  /*23e0*/  ULDC.64 UR6, c[0x0][0x5b0] ;  /* 0x00016c0000067ab9 */ /* 0x000fc60000000a00 */
[----:B------:R-:W-:Y:S02]  /*23f0*/  IMAD.IADD R7, R7, 0x1, R11 ;  /* 0x0000000107077824 */ /* 0x000fe400078e020b */
[----:B------:R-:W-:Y:S02]  /*2400*/  IMAD R11, R13, UR6, RZ ;  /* 0x000000060d0b7c24 */ /* 0x000fe4000f8e02ff */
[----:B------:R-:W-:-:S04]  /*2410*/  IMAD.WIDE.U32 R4, R29, UR6, R6 ;  /* 0x000000061d047c25 */ /* 0x000fc8000f8e0006 */
[----:B------:R-:W-:Y:S01]  /*2420*/  IMAD R11, R29, UR7, R11 ;  /* 0x000000071d0b7c24 */ /* 0x000fe2000f8e020b */
[----:B------:R-:W-:-:S04]  /*2430*/  IADD3 R4, P1, R4, UR10, RZ ;  /* 0x0000000a04047c10 */ /* 0x000fc8000ff3e0ff */
[--C-:B------:R-:W-:Y:S02]  /*2440*/  IADD3.X R5, R5, UR11, R11.reuse, P1, !PT ;  /* 0x0000000b05057c10 */ /* 0x100fe40008ffe40b */
[----:B------:R-:W-:Y:S01]  /*2450*/  PRMT R11, RZ, 0x7610, R11 ;  /* 0x00007610ff0b7816 */ /* 0x000fe2000000000b */
[----:B------:R-:W-:Y:S06]  /*2460*/  @P4 BRA `(.L_x_34) ;  /* 0x0000000000044947 */ /* 0x000fec0003800000 */
[----:B------:R0:W5:Y:S02]  /*2470*/  LDG.E.U8 R11, desc[UR20][R4.64] ;  /* 0x00000014040b7981 */ /* 0x000164000c1e1100 */
.L_x_34:
[----:B------:R-:W-:Y:S05]  /*2480*/  BSYNC B1 ;  /* 0x0000000000017941 */ /* 0x000fea0003800000 */
.L_x_33:
[----:B-----5:R-:W-:Y:S01]  /*2490*/  LOP3.LUT R11, R11, 0xff, RZ, 0xc0, !PT ;  /* 0x000000ff0b0b7812 */ /* 0x020fe200078ec0ff */
[----:B------:R-:W-:Y:S01]  /*24a0*/  BSSY B1, `(.L_x_35) ;  /* 0x000000b000017945 */ /* 0x000fe20003800000 */
[----:B------:R-:W-:Y:S02]  /*24b0*/  ISETP.LT.OR P3, PT, R31, 0x2, !P0 ;  /* 0x000000021f00780c */ /* 0x000fe40004761670 */
[----:B------:R-:W-:-:S05]  /*24c0*/  F2FP.F16.E4M3.UNPACK_B R11, R11 ;  /* 0x0000000bff0b723e */ /* 0x000fca00020006ff */
[----:B------:R-:W-:Y:S01]  /*24d0*/  HADD2.F32 R26, -RZ, R11.H0_H0 ;  /* 0x2000000bff1a7230 */ /* 0x000fe20000004100 */
[----:B------:R-:W-:-:S04]  /*24e0*/  PRMT R11, RZ, 0x7610, R11 ;  /* 0x00007610ff0b7816 */ /* 0x000fc8000000000b */
[----:B------:R-:W-:-:S04]  /*24f0*/  FMUL R26, R26, R3 ;  /* 0x000000031a1a7220 */ /* 0x000fc80000400000 */
[----:B--2---:R-:W-:-:S05]  /*2500*/  FFMA R26, R33, R2, R26 ;  /* 0x00000002211a7223 */ /* 0x004fca000000001a */
[----:B------:R-:W-:-:S05]  /*2510*/  F2FP.SATFINITE.E4M3.F32.PACK_AB_MERGE_C R25, RZ, R26, RZ ;  /* 0x0000001aff19723e */ /* 0x000fca00048070ff */
[----:B------:R1:W-:Y:S01]  /*2520*/  @!P4 STG.E.U8 desc[UR20][R14.64], R25 ;  /* 0x000000190e00c986 */ /* 0x0003e2000c101114 */
[----:B------:R-:W-:Y:S05]  /*2530*/  @P3 BRA `(.L_x_36) ;  /* 0x0000000000043947 */ /* 0x000fea0003800000 */
[----:B------:R2:W5:Y:S02]  /*2540*/  LDG.E.U8 R11, desc[UR20][R4.64+0x1] ;  /* 0x00000114040b7981 */ /* 0x000564000c1e1100 */
.L_x_36:
[----:B------:R-:W-:Y:S05]  /*2550*/  BSYNC B1 ;  /* 0x0000000000017941 */ /* 0x000fea0003800000 */
.L_x_35:
[----:B-----5:R-:W-:Y:S01]  /*2560*/  LOP3.LUT R11, R11, 0xff, RZ, 0xc0, !PT ;  /* 0x000000ff0b0b7812 */ /* 0x020fe200078ec0ff */
[----:B------:R-:W-:Y:S01]  /*2570*/  BSSY B1, `(.L_x_37) ;  /* 0x0000013000017945 */ /* 0x000fe20003800000 */
[----:B-1----:R-:W-:Y:S02]  /*2580*/  IADD3 R25, P1, R29, 0x8, RZ ;  /* 0x000000081d197810 */ /* 0x002fe40007f3e0ff */
[----:B------:R-:W-:-:S03]  /*2590*/  F2FP.F16.E4M3.UNPACK_B R11, R11 ;  /* 0x0000000bff0b723e */ /* 0x000fc600020006ff */
[----:B------:R-:W-:Y:S01]  /*25a0*/  IMAD.X R13, RZ, RZ, R13, P1 ;  /* 0x000000ffff0d7224 */ /* 0x000fe200008e060d */
[----:B------:R-:W-:Y:S01]  /*25b0*/  ISETP.GE.AND P1, PT, R30, 0x9, PT ;  /* 0x000000091e00780c */ /* 0x000fe20003f26270 */
[----:B------:R-:W-:Y:S02]  /*25c0*/  HADD2.F32 R12, -RZ, R11.H0_H0 ;  /* 0x2000000bff0c7230 */ /* 0x000fe40000004100 */
[----:B------:R-:W-:Y:S01]  /*25d0*/  IMAD.WIDE.U32 R6, R25, UR6, R6 ;  /* 0x0000000619067c25 */ /* 0x000fe2000f8e0006 */
[----:B------:R-:W-:-:S03]  /*25e0*/  ISETP.LT.OR P5, PT, R31, 0x1, !P1 ;  /* 0x000000011f00780c */ /* 0x000fc60004fa1670 */
[----:B------:R-:W-:Y:S01]  /*25f0*/  FMUL R11, R12, R3 ;  /* 0x000000030c0b7220 */ /* 0x000fe20000400000 */
[----:B------:R-:W-:Y:S01]  /*2600*/  IMAD R12, R13, UR6, RZ ;  /* 0x000000060d0c7c24 */ /* 0x000fe2000f8e02ff */
[----:B------:R-:W-:Y:S02]  /*2610*/  IADD3 R6, P4, R6, UR10, RZ ;  /* 0x0000000a06067c10 */ /* 0x000fe4000ff9e0ff */
[----:B------:R-:W-:Y:S01]  /*2620*/  FFMA R11, R32, R2, R11 ;  /* 0x00000002200b7223 */ /* 0x000fe2000000000b */
[----:B------:R-:W-:-:S04]  /*2630*/  IMAD R25, R25, UR7, R12 ;  /* 0x0000000719197c24 */ /* 0x000fc8000f8e020c */
[----:B------:R-:W-:Y:S02]  /*2640*/  F2FP.SATFINITE.E4M3.F32.PACK_AB_MERGE_C R13, RZ, R11, RZ ;  /* 0x0000000bff0d723e */ /* 0x000fe400048070ff */
[----:B------:R-:W-:Y:S02]  /*2650*/  IADD3.X R7, R7, UR11, R25, P4, !PT ;  /* 0x0000000b07077c10 */ /* 0x000fe4000a7fe419 */
[----:B------:R-:W-:Y:S01]  /*2660*/  PRMT R11, RZ, 0x7610, R11 ;  /* 0x00007610ff0b7816 */ /* 0x000fe2000000000b */
[----:B------:R1:W-:Y:S01]  /*2670*/  @!P3 STG.E.U8 desc[UR20][R14.64+0x1], R13 ;  /* 0x0000010d0e00b986 */ /* 0x0003e2000c101114 */
[----:B------:R-:W-:Y:S05]  /*2680*/  @P5 BRA `(.L_x_38) ;  /* 0x0000000000045947 */ /* 0x000fea0003800000 */
[----:B------:R3:W5:Y:S02]  /*2690*/  LDG.E.U8 R11, desc[UR20][R6.64] ;  /* 0x00000014060b7981 */ /* 0x000764000c1e1100 */
.L_x_38:
[----:B------:R-:W-:Y:S05]  /*26a0*/  BSYNC B1 ;  /* 0x0000000000017941 */ /* 0x000fea0003800000 */
.L_x_37:
[----:B-----5:R-:W-:Y:S01]  /*26b0*/  LOP3.LUT R11, R11, 0xff, RZ, 0xc0, !PT ;  /* 0x000000ff0b0b7812 */ /* 0x020fe200078ec0ff */
[----:B------:R-:W-:Y:S01]  /*26c0*/  BSSY B1, `(.L_x_39) ;  /* 0x000000b000017945 */ /* 0x000fe20003800000 */
[----:B------:R-:W-:Y:S02]  /*26d0*/  ISETP.LT.OR P3, PT, R31, 0x2, !P1 ;  /* 0x000000021f00780c */ /* 0x000fe40004f61670 */
[----:B------:R-:W-:-:S05]  /*26e0*/  F2FP.F16.E4M3.UNPACK_B R11, R11 ;  /* 0x0000000bff0b723e */ /* 0x000fca00020006ff */
[----:B------:R-:W-:Y:S01]  /*26f0*/  HADD2.F32 R12, -RZ, R11.H0_H0 ;  /* 0x2000000bff0c7230 */ /* 0x000fe20000004100 */
[----:B------:R-:W-:-:S04]  /*2700*/  PRMT R11, RZ, 0x7610, R11 ;  /* 0x00007610ff0b7816 */ /* 0x000fc8000000000b */
[----:B------:R-:W-:-:S04]  /*2710*/  FMUL R12, R12, R3 ;  /* 0x000000030c0c7220 */ /* 0x000fc80000400000 */
[----:B------:R-:W-:-:S05]  /*2720*/  FFMA R12, R23, R2, R12 ;  /* 0x00000002170c7223 */ /* 0x000fca000000000c */
[----:B-1----:R-:W-:-:S05]  /*2730*/  F2FP.SATFINITE.E4M3.F32.PACK_AB_MERGE_C R13, RZ, R12, RZ ;  /* 0x0000000cff0d723e */ /* 0x002fca00048070ff */
[----:B------:R1:W-:Y:S01]  /*2740*/  @!P5 STG.E.U8 desc[UR20][R16.64], R13 ;  /* 0x0000000d1000d986 */ /* 0x0003e2000c101114 */
[----:B------:R-:W-:Y:S05]  /*2750*/  @P3 BRA `(.L_x_40) ;  /* 0x0000000000043947 */ /* 0x000fea0003800000 */
[----:B------:R4:W5:Y:S02]  /*2760*/  LDG.E.U8 R11, desc[UR20][R6.64+0x1] ;  /* 0x00000114060b7981 */ /* 0x000964000c1e1100 */
.L_x_40:
[----:B------:R-:W-:Y:S05]  /*2770*/  BSYNC B1 ;  /* 0x0000000000017941 */ /* 0x000fea0003800000 */
.L_x_39:
[----:B-----5:R-:W-:Y:S01]  /*2780*/  LOP3.LUT R11, R11, 0xff, RZ, 0xc0, !PT ;  /* 0x000000ff0b0b7812 */ /* 0x020fe200078ec0ff */
[----:B------:R-:W-:Y:S01]  /*2790*/  BSSY B1, `(.L_x_41) ;  /* 0x000000b000017945 */ /* 0x000fe20003800000 */
[----:B------:R-:W-:Y:S02]  /*27a0*/  ISETP.LT.OR P4, PT, R31, 0x9, !P0 ;  /* 0x000000091f00780c */ /* 0x000fe40004781670 */
[----:B------:R-:W-:-:S05]  /*27b0*/  F2FP.F16.E4M3.UNPACK_B R11, R11 ;  /* 0x0000000bff0b723e */ /* 0x000fca00020006ff */
[----:B------:R-:W-:-:S05]  /*27c0*/  HADD2.F32 R12, -RZ, R11.H0_H0 ;  /* 0x2000000bff0c7230 */ /* 0x000fca0000004100 */
[----:B------:R-:W-:-:S04]  /*27d0*/  FMUL R11, R12, R3 ;  /* 0x000000030c0b7220 */ /* 0x000fc80000400000 */
[----:B------:R-:W-:-:S05]  /*27e0*/  FFMA R11, R22, R2, R11 ;  /* 0x00000002160b7223 */ /* 0x000fca000000000b */
[----:B-1----:R-:W-:Y:S02]  /*27f0*/  F2FP.SATFINITE.E4M3.F32.PACK_AB_MERGE_C R13, RZ, R11, RZ ;  /* 0x0000000bff0d723e */ /* 0x002fe400048070ff */
[----:B------:R-:W-:-:S03]  /*2800*/  PRMT R11, RZ, 0x7610, R11 ;  /* 0x00007610ff0b7816 */ /* 0x000fc6000000000b */
[----:B------:R1:W-:Y:S01]  /*2810*/  @!P3 STG.E.U8 desc[UR20][R16.64+0x1], R13 ;  /* 0x0000010d1000b986 */ /* 0x0003e2000c101114 */
[----:B------:R-:W-:Y:S05]  /*2820*/  @P4 BRA `(.L_x_42) ;  /* 0x0000000000044947 */ /* 0x000fea0003800000 */
[----:B------:R0:W5:Y:S02]  /*2830*/  LDG.E.U8 R11, desc[UR20][R4.64+0x8] ;  /* 0x00000814040b7981 */ /* 0x000164000c1e1100 */
.L_x_42:
[----:B------:R-:W-:Y:S05]  /*2840*/  BSYNC B1 ;  /* 0x0000000000017941 */ /* 0x000fea0003800000 */
.L_x_41:
        /* <DEDUP_REMOVED lines=12> */
.L_x_44:
[----:B------:R-:W-:Y:S05]  /*2910*/  BSYNC B1 ;  /* 0x0000000000017941 */ /* 0x000fea0003800000 */
.L_x_43:
[----:B-----5:R-:W-:Y:S01]  /*2920*/  LOP3.LUT R11, R11, 0xff, RZ, 0xc0, !PT ;  /* 0x000000ff0b0b7812 */ /* 0x020fe200078ec0ff */
[----:B------:R-:W-:Y:S01]  /*2930*/  BSSY B1, `(.L_x_45) ;  /* 0x000000b000017945 */ /* 0x000fe20003800000 */
[----:B------:R-:W-:Y:S02]  /*2940*/  ISETP.LT.OR P3, PT, R31, 0x9, !P1 ;  /* 0x000000091f00780c */ /* 0x000fe40004f61670 */
[----:B------:R-:W-:-:S05]  /*2950*/  F2FP.F16.E4M3.UNPACK_B R11, R11 ;  /* 0x0000000bff0b723e */ /* 0x000fca00020006ff */
[----:B0-2---:R-:W-:-:S05]  /*2960*/  HADD2.F32 R4, -RZ, R11.H0_H0 ;  /* 0x2000000bff047230 */ /* 0x005fca0000004100 */
[----:B------:R-:W-:Y:S01]  /*2970*/  FMUL R5, R4, R3 ;  /* 0x0000000304057220 */ /* 0x000fe20000400000 */
[----:B------:R-:W-:-:S03]  /*2980*/  PRMT R4, RZ, 0x7610, R4 ;  /* 0x00007610ff047816 */ /* 0x000fc60000000004 */
[----:B------:R-:W-:-:S05]  /*2990*/  FFMA R5, R20, R2, R5 ;  /* 0x0000000214057223 */ /* 0x000fca0000000005 */
[----:B------:R-:W-:-:S05]  /*29a0*/  F2FP.SATFINITE.E4M3.F32.PACK_AB_MERGE_C R5, RZ, R5, RZ ;  /* 0x00000005ff05723e */ /* 0x000fca00048070ff */
[----:B------:R0:W-:Y:S01]  /*29b0*/  @!P0 STG.E.U8 desc[UR20][R14.64+0x9], R5 ;  /* 0x000009050e008986 */ /* 0x0001e2000c101114 */
[----:B------:R-:W-:Y:S05]  /*29c0*/  @P3 BRA `(.L_x_46) ;  /* 0x0000000000043947 */ /* 0x000fea0003800000 */
[----:B------:R2:W5:Y:S02]  /*29d0*/  LDG.E.U8 R4, desc[UR20][R6.64+0x8] ;  /* 0x0000081406047981 */ /* 0x000564000c1e1100 */
.L_x_46:
[----:B------:R-:W-:Y:S05]  /*29e0*/  BSYNC B1 ;  /* 0x0000000000017941 */ /* 0x000fea0003800000 */
.L_x_45:
[----:B-----5:R-:W-:Y:S01]  /*29f0*/  LOP3.LUT R4, R4, 0xff, RZ, 0xc0, !PT ;  /* 0x000000ff04047812 */ /* 0x020fe200078ec0ff */
[----:B------:R-:W-:Y:S01]  /*2a00*/  BSSY B1, `(.L_x_47) ;  /* 0x000000b000017945 */ /* 0x000fe20003800000 */
[----:B------:R-:W-:Y:S02]  /*2a10*/  ISETP.LT.OR P1, PT, R31, 0xa, !P1 ;  /* 0x0000000a1f00780c */ /* 0x000fe40004f21670 */
[----:B------:R-:W-:-:S05]  /*2a20*/  F2FP.F16.E4M3.UNPACK_B R4, R4 ;  /* 0x00000004ff04723e */ /* 0x000fca00020006ff */
[----:B------:R-:W-:-:S05]  /*2a30*/  HADD2.F32 R4, -RZ, R4.H0_H0 ;  /* 0x20000004ff047230 */ /* 0x000fca0000004100 */
[----:B------:R-:W-:-:S04]  /*2a40*/  FMUL R4, R4, R3 ;  /* 0x0000000304047220 */ /* 0x000fc80000400000 */
[----:B------:R-:W-:-:S05]  /*2a50*/  FFMA R4, R19, R2, R4 ;  /* 0x0000000213047223 */ /* 0x000fca0000000004 */
[----:B0-----:R-:W-:Y:S02]  /*2a60*/  F2FP.SATFINITE.E4M3.F32.PACK_AB_MERGE_C R5, RZ, R4, RZ ;  /* 0x00000004ff05723e */ /* 0x001fe400048070ff */
[----:B------:R-:W-:-:S03]  /*2a70*/  PRMT R4, RZ, 0x7610, R4 ;  /* 0x00007610ff047816 */ /* 0x000fc60000000004 */
[----:B------:R0:W-:Y:S01]  /*2a80*/  @!P3 STG.E.U8 desc[UR20][R16.64+0x8], R5 ;  /* 0x000008051000b986 */ /* 0x0001e2000c101114 */
[----:B------:R-:W-:Y:S05]  /*2a90*/  @P1 BRA `(.L_x_48) ;  /* 0x0000000000041947 */ /* 0x000fea0003800000 */
[----:B------:R0:W5:Y:S02]  /*2aa0*/  LDG.E.U8 R4, desc[UR20][R6.64+0x9] ;  /* 0x0000091406047981 */ /* 0x000164000c1e1100 */
.L_x_48:
[----:B------:R-:W-:Y:S05]  /*2ab0*/  BSYNC B1 ;  /* 0x0000000000017941 */ /* 0x000fea0003800000 */
.L_x_47:
[----:B------:R-:W-:Y:S05]  /*2ac0*/  @P1 BRA `(.L_x_49) ;  /* 0x0000000000a81947 */ /* 0x000fea0003800000 */
[----:B-----5:R-:W-:-:S04]  /*2ad0*/  LOP3.LUT R4, R4, 0xff, RZ, 0xc0, !PT ;  /* 0x000000ff04047812 */ /* 0x020fc800078ec0ff */
[----:B------:R-:W-:-:S05]  /*2ae0*/  F2FP.F16.E4M3.UNPACK_B R4, R4 ;  /* 0x00000004ff04723e */ /* 0x000fca00020006ff */
[----:B------:R-:W-:-:S05]  /*2af0*/  HADD2.F32 R4, -RZ, R4.H0_H0 ;  /* 0x20000004ff047230 */ /* 0x000fca0000004100 */
[----:B0-----:R-:W-:-:S04]  /*2b00*/  FMUL R5, R4, R3 ;  /* 0x0000000304057220 */ /* 0x001fc80000400000 */
[----:B------:R-:W-:-:S05]  /*2b10*/  FFMA R5, R18, R2, R5 ;  /* 0x0000000212057223 */ /* 0x000fca0000000005 */
[----:B------:R-:W-:-:S05]  /*2b20*/  F2FP.SATFINITE.E4M3.F32.PACK_AB_MERGE_C R5, RZ, R5, RZ ;  /* 0x00000005ff05723e */ /* 0x000fca00048070ff */
[----:B------:R0:W-:Y:S01]  /*2b30*/  STG.E.U8 desc[UR20][R16.64+0x9], R5 ;  /* 0x0000090510007986 */ /* 0x0001e2000c101114 */
[----:B------:R-:W-:Y:S05]  /*2b40*/  BRA `(.L_x_49) ;  /* 0x0000000000887947 */ /* 0x000fea0003800000 */
.L_x_32:
[----:B------:R-:W-:Y:S01]  /*2b50*/  ISETP.GE.AND P1, PT, R30, 0x1, PT ;  /* 0x000000011e00780c */ /* 0x000fe20003f26270 */
[-C--:B--2---:R-:W-:Y:S01]  /*2b60*/  FMUL R33, R33, R2.reuse ;  /* 0x0000000221217220 */ /* 0x084fe20000400000 */
[-C--:B------:R-:W-:Y:S01]  /*2b70*/  FMUL R32, R32, R2.reuse ;  /* 0x0000000220207220 */ /* 0x080fe20000400000 */
[----:B------:R-:W-:Y:S01]  /*2b80*/  ISETP.GE.AND P0, PT, R30, 0x9, PT ;  /* 0x000000091e00780c */ /* 0x000fe20003f06270 */
[-C--:B------:R-:W-:Y:S01]  /*2b90*/  FMUL R23, R23, R2.reuse ;  /* 0x0000000217177220 */ /* 0x080fe20000400000 */
[C---:B------:R-:W-:Y:S01]  /*2ba0*/  ISETP.LT.OR P4, PT, R31.reuse, 0x1, !P1 ;  /* 0x000000011f00780c */ /* 0x040fe20004f81670 */
[-C--:B------:R-:W-:Y:S01]  /*2bb0*/  FMUL R22, R22, R2.reuse ;  /* 0x0000000216167220 */ /* 0x080fe20000400000 */
[----:B------:R-:W-:Y:S01]  /*2bc0*/  ISETP.LT.OR P5, PT, R31, 0x2, !P1 ;  /* 0x000000021f00780c */ /* 0x000fe20004fa1670 */
[-C--:B------:R-:W-:Y:S01]  /*2bd0*/  FMUL R21, R21, R2.reuse ;  /* 0x0000000215157220 */ /* 0x080fe20000400000 */
[----:B------:R-:W-:Y:S01]  /*2be0*/  F2FP.SATFINITE.E4M3.F32.PACK_AB_MERGE_C R33, RZ, R33, RZ ;  /* 0x00000021ff21723e */ /* 0x000fe200048070ff */
[----:B------:R-:W-:Y:S01]  /*2bf0*/  FMUL R20, R20, R2 ;  /* 0x0000000214147220 */ /* 0x000fe20000400000 */
[----:B------:R-:W-:Y:S01]  /*2c00*/  F2FP.SATFINITE.E4M3.F32.PACK_AB_MERGE_C R5, RZ, R32, RZ ;  /* 0x00000020ff05723e */ /* 0x000fe200048070ff */
[-C--:B------:R-:W-:Y:S01]  /*2c10*/  FMUL R19, R19, R2.reuse ;  /* 0x0000000213137220 */ /* 0x080fe20000400000 */
[C---:B------:R-:W-:Y:S01]  /*2c20*/  ISETP.LT.OR P3, PT, R31.reuse, 0x1, !P0 ;  /* 0x000000011f00780c */ /* 0x040fe20004761670 */
[----:B------:R-:W-:Y:S01]  /*2c30*/  FMUL R18, R18, R2 ;  /* 0x0000000212127220 */ /* 0x000fe20000400000 */
[----:B------:R-:W-:-:S02]  /*2c40*/  ISETP.LT.OR P6, PT, R31, 0x9, !P0 ;  /* 0x000000091f00780c */ /* 0x000fc400047c1670 */
[----:B------:R-:W-:Y:S01]  /*2c50*/  F2FP.SATFINITE.E4M3.F32.PACK_AB_MERGE_C R23, RZ, R23, RZ ;  /* 0x00000017ff17723e */ /* 0x000fe200048070ff */
[----:B------:R-:W-:Y:S01]  /*2c60*/  @!P4 STG.E.U8 desc[UR20][R14.64], R33 ;  /* 0x000000210e00c986 */ /* 0x000fe2000c101114 */
[C---:B------:R-:W-:Y:S02]  /*2c70*/  ISETP.LT.OR P4, PT, R31.reuse, 0x9, !P1 ;  /* 0x000000091f00780c */ /* 0x040fe40004f81670 */
[C---:B------:R-:W-:Y:S01]  /*2c80*/  ISETP.LT.OR P1, PT, R31.reuse, 0xa, !P1 ;  /* 0x0000000a1f00780c */ /* 0x040fe20004f21670 */
[----:B------:R0:W-:Y:S01]  /*2c90*/  @!P5 STG.E.U8 desc[UR20][R14.64+0x1], R5 ;  /* 0x000001050e00d986 */ /* 0x0001e2000c101114 */
[C---:B------:R-:W-:Y:S02]  /*2ca0*/  ISETP.LT.OR P5, PT, R31.reuse, 0x2, !P0 ;  /* 0x000000021f00780c */ /* 0x040fe400047a1670 */
[----:B------:R-:W-:Y:S01]  /*2cb0*/  ISETP.LT.OR P0, PT, R31, 0xa, !P0 ;  /* 0x0000000a1f00780c */ /* 0x000fe20004701670 */
[----:B------:R1:W-:Y:S01]  /*2cc0*/  @!P3 STG.E.U8 desc[UR20][R16.64], R23 ;  /* 0x000000171000b986 */ /* 0x0003e2000c101114 */
[----:B------:R-:W-:-:S02]  /*2cd0*/  F2FP.SATFINITE.E4M3.F32.PACK_AB_MERGE_C R21, RZ, R21, RZ ;  /* 0x00000015ff15723e */ /* 0x000fc400048070ff */
[----:B------:R-:W-:Y:S02]  /*2ce0*/  F2FP.SATFINITE.E4M3.F32.PACK_AB_MERGE_C R7, RZ, R20, RZ ;  /* 0x00000014ff07723e */ /* 0x000fe400048070ff */
[----:B------:R-:W-:Y:S02]  /*2cf0*/  F2FP.SATFINITE.E4M3.F32.PACK_AB_MERGE_C R19, RZ, R19, RZ ;  /* 0x00000013ff13723e */ /* 0x000fe400048070ff */
[----:B------:R-:W-:Y:S02]  /*2d00*/  F2FP.SATFINITE.E4M3.F32.PACK_AB_MERGE_C R11, RZ, R18, RZ ;  /* 0x00000012ff0b723e */ /* 0x000fe400048070ff */
[----:B0-----:R-:W-:-:S05]  /*2d10*/  F2FP.SATFINITE.E4M3.F32.PACK_AB_MERGE_C R5, RZ, R22, RZ ;  /* 0x00000016ff05723e */ /* 0x001fca00048070ff */
[----:B------:R1:W-:Y:S04]  /*2d20*/  @!P5 STG.E.U8 desc[UR20][R16.64+0x1], R5 ;  /* 0x000001051000d986 */ /* 0x0003e8000c101114 */
[----:B------:R1:W-:Y:S04]  /*2d30*/  @!P4 STG.E.U8 desc[UR20][R14.64+0x8], R21 ;  /* 0x000008150e00c986 */ /* 0x0003e8000c101114 */
[----:B------:R1:W-:Y:S04]  /*2d40*/  @!P1 STG.E.U8 desc[UR20][R14.64+0x9], R7 ;  /* 0x000009070e009986 */ /* 0x0003e8000c101114 */
[----:B------:R1:W-:Y:S04]  /*2d50*/  @!P6 STG.E.U8 desc[UR20][R16.64+0x8], R19 ;  /* 0x000008131000e986 */ /* 0x0003e8000c101114 */
[----:B------:R1:W-:Y:S02]  /*2d60*/  @!P0 STG.E.U8 desc[UR20][R16.64+0x9], R11 ;  /* 0x0000090b10008986 */ /* 0x0003e4000c101114 */
.L_x_49:
[----:B------:R-:W-:Y:S05]  /*2d70*/  BSYNC B0 ;  /* 0x0000000000007941 */ /* 0x000fea0003800000 */
.L_x_31:
[----:B------:R-:W-:Y:S01]  /*2d80*/  ULDC UR6, c[0x0][0xc] ;  /* 0x0000030000067ab9 */ /* 0x000fe20000000800 */
[----:B------:R-:W-:Y:S01]  /*2d90*/  ULDC UR7, c[0x0][0x10] ;  /* 0x0000040000077ab9 */ /* 0x000fe20000000800 */
[----:B01----:R-:W0:Y:S01]  /*2da0*/  LDC R5, c[0x0][0x14] ;  /* 0x00000500ff057b82 */ /* 0x003e220000000800 */
[----:B------:R-:W-:Y:S01]  /*2db0*/  UIMAD.WIDE.U32 UR6, UR6, UR7, URZ ;  /* 0x00000007060672a5 */ /* 0x000fe2000f8e003f */
[----:B-----5:R-:W-:Y:S01]  /*2dc0*/  PRMT R4, RZ, 0x7610, R4 ;  /* 0x00007610ff047816 */ /* 0x020fe20000000004 */
[----:B--234-:R-:W-:Y:S02]  /*2dd0*/  IMAD.MOV.U32 R7, RZ, RZ, -0x1 ;  /* 0xffffffffff077424 */ /* 0x01cfe400078e00ff */
[----:B------:R-:W-:Y:S02]  /*2de0*/  IMAD.MOV.U32 R11, RZ, RZ, -0x1 ;  /* 0xffffffffff0b7424 */ /* 0x000fe400078e00ff */
[----:B0-----:R-:W-:-:S04]  /*2df0*/  IMAD.WIDE.U32 R8, R5, UR6, R8 ;  /* 0x0000000605087c25 */ /* 0x001fc8000f8e0008 */
[----:B------:R-:W-:Y:S01]  /*2e00*/  IMAD R5, R5, UR7, RZ ;  /* 0x0000000705057c24 */ /* 0x000fe2000f8e02ff */
[----:B------:R-:W-:Y:S02]  /*2e10*/  ULDC.64 UR6, c[0x0][0x650] ;  /* 0x0001940000067ab9 */ /* 0x000fe40000000a00 */
[----:B------:R-:W-:Y:S01]  /*2e20*/  ISETP.GE.U32.AND P0, PT, R8, UR6, PT ;  /* 0x0000000608007c0c */ /* 0x000fe2000bf06070 */
[----:B------:R-:W-:-:S05]  /*2e30*/  IMAD.IADD R9, R9, 0x1, R5 ;  /* 0x0000000109097824 */ /* 0x000fca00078e0205 */
[----:B------:R-:W-:-:S13]  /*2e40*/  ISETP.GE.U32.AND.EX P0, PT, R9, UR7, PT, P0 ;  /* 0x0000000709007c0c */ /* 0x000fda000bf06100 */
[----:B------:R-:W-:Y:S05]  /*2e50*/  @P0 BRA `(.L_x_50) ;  /* 0x0000000400640947 */ /* 0x000fea0003800000 */
[----:B------:R-:W0:Y:S01]  /*2e60*/  S2R R20, SR_CTAID.X ;  /* 0x0000000000147919 */ /* 0x000e220000002500 */
[----:B------:R-:W1:Y:S01]  /*2e70*/  LDC.64 R14, c[0x0][0x628] ;  /* 0x00018a00ff0e7b82 */ /* 0x000e620000000a00 */
[----:B------:R-:W-:Y:S01]  /*2e80*/  ULDC UR6, c[0x0][0x150] ;  /* 0x0000540000067ab9 */ /* 0x000fe20000000800 */
[----:B------:R-:W-:Y:S01]  /*2e90*/  IMAD.MOV.U32 R12, RZ, RZ, R8 ;  /* 0x000000ffff0c7224 */ /* 0x000fe200078e0008 */
[----:B------:R-:W2:Y:S01]  /*2ea0*/  S2R R22, SR_CTAID.Y ;  /* 0x0000000000167919 */ /* 0x000ea20000002600 */
[----:B------:R-:W-:-:S04]  /*2eb0*/  IMAD.MOV.U32 R13, RZ, RZ, R9 ;  /* 0x000000ffff0d7224 */ /* 0x000fc800078e0009 */
[----:B------:R-:W3:Y:S08]  /*2ec0*/  LDC R23, c[0x0][0x144] ;  /* 0x00005100ff177b82 */ /* 0x000ef00000000800 */
[----:B------:R-:W4:Y:S08]  /*2ed0*/  LDC R16, c[0x0][0x630] ;  /* 0x00018c00ff107b82 */ /* 0x000f300000000800 */
[----:B------:R-:W2:Y:S01]  /*2ee0*/  LDC.64 R18, c[0x0][0x620] ;  /* 0x00018800ff127b82 */ /* 0x000ea20000000a00 */
[----:B-1----:R-:W-:-:S04]  /*2ef0*/  ISETP.NE.U32.AND P0, PT, R14, RZ, PT ;  /* 0x000000ff0e00720c */ /* 0x002fc80003f05070 */
[----:B------:R-:W-:Y:S02]  /*2f00*/  ISETP.NE.AND.EX P0, PT, R15, RZ, PT, P0 ;  /* 0x000000ff0f00720c */ /* 0x000fe40003f05300 */
[----:B0-----:R-:W-:-:S05]  /*2f10*/  I2FP.F32.U32 R4, R20 ;  /* 0x0000001400047245 */ /* 0x001fca0000201000 */
[----:B------:R-:W-:-:S04]  /*2f20*/  FMUL R4, R4, UR6 ;  /* 0x0000000604047c20 */ /* 0x000fc80008400000 */
[----:B------:R0:W1:Y:S02]  /*2f30*/  F2I.U32.TRUNC.NTZ R21, R4 ;  /* 0x0000000400157305 */ /* 0x000064000020f000 */
[----:B---34-:R-:W-:Y:S05]  /*2f40*/  @!P0 BRA `(.L_x_51) ;  /* 0x0000000000288947 */ /* 0x018fea0003800000 */
[----:B------:R-:W3:Y:S02]  /*2f50*/  LDC R5, c[0x0][0x634] ;  /* 0x00018d00ff057b82 */ /* 0x000ee40000000800 */
[----:B---3--:R-:W-:-:S05]  /*2f60*/  IADD3 R11, P0, R8, R5, RZ ;  /* 0x00000005080b7210 */ /* 0x008fca0007f1e0ff */
[----:B------:R-:W-:-:S04]  /*2f70*/  IMAD.X R17, RZ, RZ, R9, P0 ;  /* 0x000000ffff117224 */ /* 0x000fc800000e0609 */
[----:B0-----:R-:W-:-:S04]  /*2f80*/  IMAD.WIDE.U32 R4, R17, R14, RZ ;  /* 0x0000000e11047225 */ /* 0x001fc800078e00ff */
[----:B------:R-:W-:-:S04]  /*2f90*/  IMAD.WIDE.U32 R6, P0, R11, R15, R4 ;  /* 0x0000000f0b067225 */ /* 0x000fc80007800004 */
[----:B------:R-:W-:-:S04]  /*2fa0*/  IMAD.WIDE.U32 R4, R11, R14, RZ ;  /* 0x0000000e0b047225 */ /* 0x000fc800078e00ff */
[----:B------:R-:W-:Y:S01]  /*2fb0*/  IMAD.X R13, RZ, RZ, RZ, P0 ;  /* 0x000000ffff0d7224 */ /* 0x000fe200000e06ff */
[----:B------:R-:W-:Y:S01]  /*2fc0*/  IADD3 RZ, P0, R5, R6, RZ ;  /* 0x0000000605ff7210 */ /* 0x000fe20007f1e0ff */
[----:B------:R-:W-:-:S04]  /*2fd0*/  IMAD.MOV.U32 R12, RZ, RZ, R7 ;  /* 0x000000ffff0c7224 */ /* 0x000fc800078e0007 */
[----:B------:R-:W-:-:S08]  /*2fe0*/  IMAD.WIDE.U32.X R12, R17, R15, R12, P0 ;  /* 0x0000000f110c7225 */ /* 0x000fd000000e040c */
.L_x_51:
[----:B------:R-:W3:Y:S01]  /*2ff0*/  LDC.64 R28, c[0x0][0x640] ;  /* 0x00019000ff1c7b82 */ /* 0x000ee20000000a00 */
[-C--:B------:R-:W-:Y:S01]  /*3000*/  SHF.R.U64 R17, R12, R16.reuse, R13 ;  /* 0x000000100c117219 */ /* 0x080fe2000000120d */
[----:B-1----:R-:W-:Y:S01]  /*3010*/  IMAD.MOV R21, RZ, RZ, -R21 ;  /* 0x000000ffff157224 */ /* 0x002fe200078e0a15 */
[----:B0-----:R-:W-:Y:S01]  /*3020*/  SHF.R.U32.HI R4, RZ, R16, R13 ;  /* 0x00000010ff047219 */ /* 0x001fe2000001160d */
[----:B------:R-:W-:Y:S01]  /*3030*/  ULDC UR6, c[0x0][0x154] ;  /* 0x0000550000067ab9 */ /* 0x000fe20000000800 */
[----:B------:R-:W-:Y:S01]  /*3040*/  IADD3 R7, P0, RZ, -R17, RZ ;  /* 0x80000011ff077210 */ /* 0x000fe20007f1e0ff */
[----:B------:R-:W-:Y:S02]  /*3050*/  IMAD R23, R23, R21, R20 ;  /* 0x0000001517177224 */ /* 0x000fe400078e0214 */
[----:B------:R-:W0:Y:S01]  /*3060*/  LDC R12, c[0x0][0x618] ;  /* 0x00018600ff0c7b82 */ /* 0x000e220000000800 */
[----:B------:R-:W-:Y:S02]  /*3070*/  IMAD.MOV.U32 R11, RZ, RZ, 0x1 ;  /* 0x00000001ff0b7424 */ /* 0x000fe400078e00ff */
[----:B------:R-:W-:-:S04]  /*3080*/  IMAD.X R5, RZ, RZ, ~R4, P0 ;  /* 0x000000ffff057224 */ /* 0x000fc800000e0e04 */
[-C--:B--2---:R-:W-:Y:S01]  /*3090*/  IMAD R6, R5, R18.reuse, RZ ;  /* 0x0000001205067224 */ /* 0x084fe200078e02ff */
[----:B------:R-:W1:Y:S01]  /*30a0*/  LDC R24, c[0x0][0x608] ;  /* 0x00018200ff187b82 */ /* 0x000e620000000800 */
[----:B------:R-:W-:-:S04]  /*30b0*/  IMAD.WIDE.U32 R4, R7, R18, R8 ;  /* 0x0000001207047225 */ /* 0x000fc800078e0008 */
[----:B------:R-:W-:Y:S01]  /*30c0*/  IMAD R7, R7, R19, R6 ;  /* 0x0000001307077224 */ /* 0x000fe200078e0206 */
[----:B------:R-:W-:Y:S02]  /*30d0*/  I2FP.F32.U32 R6, R22 ;  /* 0x0000001600067245 */ /* 0x000fe40000201000 */
[----:B------:R-:W2:Y:S01]  /*30e0*/  LDC R26, c[0x0][0x658] ;  /* 0x00019600ff1a7b82 */ /* 0x000ea20000000800 */
[----:B------:R-:W-:Y:S01]  /*30f0*/  IMAD.IADD R5, R5, 0x1, R7 ;  /* 0x0000000105057824 */ /* 0x000fe200078e0207 */
[----:B---3--:R-:W-:Y:S01]  /*3100*/  ISETP.NE.U32.AND P0, PT, R28, RZ, PT ;  /* 0x000000ff1c00720c */ /* 0x008fe20003f05070 */
[----:B------:R-:W-:Y:S01]  /*3110*/  FMUL R6, R6, UR6 ;  /* 0x0000000606067c20 */ /* 0x000fe20008400000 */
[----:B------:R-:W-:Y:S02]  /*3120*/  IMAD.MOV.U32 R7, RZ, RZ, -0x1 ;  /* 0xffffffffff077424 */ /* 0x000fe400078e00ff */
[----:B------:R-:W-:Y:S01]  /*3130*/  ISETP.NE.AND.EX P0, PT, R29, RZ, PT, P0 ;  /* 0x000000ff1d00720c */ /* 0x000fe20003f05300 */
[----:B------:R3:W4:Y:S01]  /*3140*/  F2I.U32.TRUNC.NTZ R19, R6 ;  /* 0x0000000600137305 */ /* 0x000722000020f000 */
[----:B------:R-:W3:Y:S01]  /*3150*/  LDC R21, c[0x0][0x148] ;  /* 0x00005200ff157b82 */ /* 0x000ee20000000800 */
[----:B0-----:R-:W-:-:S02]  /*3160*/  SHF.R.U64 R16, R4, R12, R5 ;  /* 0x0000000c04107219 */ /* 0x001fc40000001205 */
[----:B------:R-:W-:-:S05]  /*3170*/  SHF.R.U32.HI R5, RZ, R12, R5 ;  /* 0x0000000cff057219 */ /* 0x000fca0000011605 */
[----:B------:R-:W0:Y:S01]  /*3180*/  LDC R20, c[0x0][0x600] ;  /* 0x00018000ff147b82 */ /* 0x000e220000000800 */
[-CC-:B-1----:R-:W-:Y:S02]  /*3190*/  SHF.R.U64 R14, R16, R24.reuse, R5.reuse ;  /* 0x00000018100e7219 */ /* 0x182fe40000001205 */
[----:B------:R-:W-:-:S05]  /*31a0*/  SHF.R.U32.HI R5, RZ, R24, R5 ;  /* 0x00000018ff057219 */ /* 0x000fca0000011605 */
[----:B------:R-:W1:Y:S01]  /*31b0*/  LDC R27, c[0x0][0x648] ;  /* 0x00019200ff1b7b82 */ /* 0x000e620000000800 */
[-CC-:B--2---:R-:W-:Y:S02]  /*31c0*/  SHF.R.U64 R18, R14, R26.reuse, R5.reuse ;  /* 0x0000001a0e127219 */ /* 0x184fe40000001205 */
[-C--:B------:R-:W-:Y:S02]  /*31d0*/  SHF.L.U32 R7, R7, R26.reuse, RZ ;  /* 0x0000001a07077219 */ /* 0x080fe400000006ff */
[-C--:B------:R-:W-:Y:S01]  /*31e0*/  SHF.R.U32.HI R5, RZ, R26.reuse, R5 ;  /* 0x0000001aff057219 */ /* 0x080fe20000011605 */
[----:B------:R-:W-:Y:S01]  /*31f0*/  IMAD.MOV.U32 R4, RZ, RZ, R18 ;  /* 0x000000ffff047224 */ /* 0x000fe200078e0012 */
[----:B------:R-:W-:Y:S01]  /*3200*/  SHF.L.U32 R24, R11, R26, RZ ;  /* 0x0000001a0b187219 */ /* 0x000fe200000006ff */
[----:B------:R-:W2:Y:S01]  /*3210*/  LDC R30, c[0x0][0x638] ;  /* 0x00018e00ff1e7b82 */ /* 0x000ea20000000800 */
[----:B------:R-:W-:-:S07]  /*3220*/  LOP3.LUT R25, RZ, R7, RZ, 0x33, !PT ;  /* 0x00000007ff197212 */ /* 0x000fce00078e33ff */
[----:B------:R-:W0:Y:S01]  /*3230*/  LDC R31, c[0x0][0x610] ;  /* 0x00018400ff1f7b82 */ /* 0x000e220000000800 */
[----:B----4-:R-:W-:Y:S05]  /*3240*/  @!P0 BRA `(.L_x_52) ;  /* 0x0000000000288947 */ /* 0x010fea0003800000 */
[----:B------:R-:W4:Y:S02]  /*3250*/  LDC R11, c[0x0][0x64c] ;  /* 0x00019300ff0b7b82 */ /* 0x000f240000000800 */
[----:B----4-:R-:W-:-:S05]  /*3260*/  IADD3 R11, P0, R18, R11, RZ ;  /* 0x0000000b120b7210 */ /* 0x010fca0007f1e0ff */
[----:B------:R-:W-:-:S04]  /*3270*/  IMAD.X R15, RZ, RZ, R5, P0 ;  /* 0x000000ffff0f7224 */ /* 0x000fc800000e0605 */
[----:B------:R-:W-:-:S04]  /*3280*/  IMAD.WIDE.U32 R4, R15, R28, RZ ;  /* 0x0000001c0f047225 */ /* 0x000fc800078e00ff */
[----:B---3--:R-:W-:-:S04]  /*3290*/  IMAD.WIDE.U32 R6, P0, R11, R29, R4 ;  /* 0x0000001d0b067225 */ /* 0x008fc80007800004 */
[----:B------:R-:W-:-:S04]  /*32a0*/  IMAD.WIDE.U32 R4, R11, R28, RZ ;  /* 0x0000001c0b047225 */ /* 0x000fc800078e00ff */
[----:B------:R-:W-:Y:S01]  /*32b0*/  IMAD.X R13, RZ, RZ, RZ, P0 ;  /* 0x000000ffff0d7224 */ /* 0x000fe200000e06ff */
[----:B------:R-:W-:Y:S01]  /*32c0*/  IADD3 RZ, P0, R5, R6, RZ ;  /* 0x0000000605ff7210 */ /* 0x000fe20007f1e0ff */
[----:B------:R-:W-:-:S04]  /*32d0*/  IMAD.MOV.U32 R12, RZ, RZ, R7 ;  /* 0x000000ffff0c7224 */ /* 0x000fc800078e0007 */
[----:B------:R-:W-:-:S08]  /*32e0*/  IMAD.WIDE.U32.X R4, R15, R29, R12, P0 ;  /* 0x0000001d0f047225 */ /* 0x000fd000000e040c */
.L_x_52:
[----:B-1----:R-:W-:Y:S01]  /*32f0*/  SHF.R.U64 R4, R4, R27, R5 ;  /* 0x0000001b04047219 */ /* 0x002fe20000001205 */
[----:B0-----:R-:W-:Y:S01]  /*3300*/  VIADD R11, R20, 0xffffffff ;  /* 0xffffffff140b7836 */ /* 0x001fe20000000000 */
[----:B------:R-:W-:Y:S01]  /*3310*/  LOP3.LUT R7, R14, R25, RZ, 0xc0, !PT ;  /* 0x000000190e077212 */ /* 0x000fe200078ec0ff */
[----:B------:R-:W-:Y:S02]  /*3320*/  IMAD.MOV R19, RZ, RZ, -R19 ;  /* 0x000000ffff137224 */ /* 0x000fe400078e0a13 */
[----:B------:R-:W-:Y:S02]  /*3330*/  IMAD.MOV R5, RZ, RZ, -R4 ;  /* 0x000000ffff057224 */ /* 0x000fe400078e0a04 */
[----:B------:R-:W-:Y:S01]  /*3340*/  IMAD R24, R24, R4, R7 ;  /* 0x0000000418187224 */ /* 0x000fe200078e0207 */
[----:B------:R-:W-:Y:S01]  /*3350*/  LOP3.LUT R7, R16, R11, RZ, 0xc0, !PT ;  /* 0x0000000b10077212 */ /* 0x000fe200078ec0ff */
[----:B---3--:R-:W-:Y:S02]  /*3360*/  @P2 IMAD R23, R21, R19, R22 ;  /* 0x0000001315172224 */ /* 0x008fe400078e0216 */
[----:B--2---:R-:W-:-:S02]  /*3370*/  IMAD R4, R5, R30, R18 ;  /* 0x0000001e05047224 */ /* 0x004fc400078e0212 */
[----:B------:R-:W-:Y:S02]  /*3380*/  IMAD R24, R24, R31, R23 ;  /* 0x0000001f18187224 */ /* 0x000fe400078e0217 */
[----:B------:R-:W-:Y:S02]  /*3390*/  IMAD R5, R4, R20, R7 ;  /* 0x0000001404057224 */ /* 0x000fe400078e0207 */
[----:B------:R-:W-:Y:S02]  /*33a0*/  IMAD.MOV.U32 R6, RZ, RZ, 0x1 ;  /* 0x00000001ff067424 */ /* 0x000fe400078e00ff */
[----:B------:R-:W-:Y:S01]  /*33b0*/  IMAD.MOV.U32 R11, RZ, RZ, R17 ;  /* 0x000000ffff0b7224 */ /* 0x000fe200078e0011 */
[----:B------:R-:W-:Y:S02]  /*33c0*/  SEL R7, R5, R24, !P2 ;  /* 0x0000001805077207 */ /* 0x000fe40005000000 */
[----:B------:R-:W-:Y:S02]  /*33d0*/  PRMT R4, R6, 0x7610, R4 ;  /* 0x0000761006047816 */ /* 0x000fe40000000004 */
[----:B------:R-:W-:-:S07]  /*33e0*/  SEL R24, R24, R5, !P2 ;  /* 0x0000000518187207 */ /* 0x000fce0005000000 */
.L_x_50:
[----:B------:R-:W-:Y:S01]  /*33f0*/  LOP3.LUT P0, RZ, R4, 0xff, RZ, 0xc0, !PT ;  /* 0x000000ff04ff7812 */ /* 0x000fe2000780c0ff */
[----:B------:R-:W-:-:S12]  /*3400*/  IMAD.MOV.U32 R12, RZ, RZ, R24 ;  /* 0x000000ffff0c7224 */ /* 0x000fd800078e0018 */
[----:B------:R-:W-:Y:S05]  /*3410*/  @P0 BRA `(.L_x_53) ;  /* 0xffffffd800d40947 */ /* 0x000fea000383ffff */
[----:B------:R-:W-:Y:S05]  /*3420*/  EXIT ;  /* 0x000000000000794d */ /* 0x000fea0003800000 */
.L_x_3:
[----:B0-----:R-:W-:Y:S01]  /*3430*/  ULDC.64 UR4, c[0x0][0x650] ;  /* 0x0001940000047ab9 */ /* 0x001fe20000000a00 */
        /* <DEDUP_REMOVED lines=25> */
.L_x_55:
[--C-:B------:R-:W-:Y:S01]  /*35d0*/  SHF.R.U64 R16, R14, R18, R15.reuse ;  /* 0x000000120e107219 */ /* 0x100fe2000000120f */
[----:B------:R-:W0:Y:S01]  /*35e0*/  LDC R22, c[0x0][0x618] ;  /* 0x00018600ff167b82 */ /* 0x000e220000000800 */
[----:B------:R-:W-:Y:S01]  /*35f0*/  I2FP.F32.U32 R6, R4 ;  /* 0x0000000400067245 */ /* 0x000fe20000201000 */
[----:B------:R-:W-:Y:S01]  /*3600*/  ULDC UR4, c[0x0][0x150] ;  /* 0x0000540000047ab9 */ /* 0x000fe20000000800 */
[----:B------:R-:W-:Y:S02]  /*3610*/  SHF.R.U32.HI R5, RZ, R18, R15 ;  /* 0x00000012ff057219 */ /* 0x000fe4000001160f */
[----:B------:R-:W-:Y:S01]  /*3620*/  IADD3 R11, P0, RZ, -R16, RZ ;  /* 0x80000010ff0b7210 */ /* 0x000fe20007f1e0ff */
[----:B------:R-:W-:Y:S01]  /*3630*/  FMUL R13, R6, UR4 ;  /* 0x00000004060d7c20 */ /* 0x000fe20008400000 */
[----:B------:R-:W-:Y:S01]  /*3640*/  ULDC UR4, c[0x0][0x154] ;  /* 0x0000550000047ab9 */ /* 0x000fe20000000800 */
[----:B------:R-:W1:Y:S02]  /*3650*/  LDC.64 R24, c[0x0][0x640] ;  /* 0x00019000ff187b82 */ /* 0x000e640000000a00 */
[----:B------:R-:W-:-:S02]  /*3660*/  IMAD.X R5, RZ, RZ, ~R5, P0 ;  /* 0x000000ffff057224 */ /* 0x000fc400000e0e05 */
[----:B------:R-:W2:Y:S01]  /*3670*/  F2I.U32.TRUNC.NTZ R13, R13 ;  /* 0x0000000d000d7305 */ /* 0x000ea2000020f000 */
[----:B------:R-:W-:-:S03]  /*3680*/  IMAD.WIDE.U32 R6, R11, R20, R8 ;  /* 0x000000140b067225 */ /* 0x000fc600078e0008 */
[----:B------:R-:W3:Y:S01]  /*3690*/  LDC R15, c[0x0][0x144] ;  /* 0x00005100ff0f7b82 */ /* 0x000ee20000000800 */
[----:B------:R-:W-:-:S04]  /*36a0*/  IMAD R12, R5, R20, RZ ;  /* 0x00000014050c7224 */ /* 0x000fc800078e02ff */
[----:B------:R-:W-:Y:S02]  /*36b0*/  IMAD R5, R11, R21, R12 ;  /* 0x000000150b057224 */ /* 0x000fe400078e020c */
[----:B------:R-:W-:Y:S01]  /*36c0*/  IMAD.MOV.U32 R12, RZ, RZ, -0x1 ;  /* 0xffffffffff0c7424 */ /* 0x000fe200078e00ff */
[----:B------:R-:W4:Y:S01]  /*36d0*/  LDC R18, c[0x0][0x608] ;  /* 0x00018200ff127b82 */ /* 0x000f220000000800 */
[----:B------:R-:W-:Y:S01]  /*36e0*/  IMAD.IADD R5, R7, 0x1, R5 ;  /* 0x0000000107057824 */ /* 0x000fe200078e0205 */
[----:B------:R-:W-:-:S04]  /*36f0*/  I2FP.F32.U32 R7, R3 ;  /* 0x0000000300077245 */ /* 0x000fc80000201000 */
[-C--:B0-----:R-:W-:Y:S01]  /*3700*/  SHF.R.U64 R14, R6, R22.reuse, R5 ;  /* 0x00000016060e7219 */ /* 0x081fe20000001205 */
[----:B--2---:R-:W-:Y:S01]  /*3710*/  IMAD.MOV R6, RZ, RZ, -R13 ;  /* 0x000000ffff067224 */ /* 0x004fe200078e0a0d */
[----:B------:R-:W0:Y:S01]  /*3720*/  LDC R11, c[0x0][0x658] ;  /* 0x00019600ff0b7b82 */ /* 0x000e220000000800 */
[----:B-1----:R-:W-:Y:S01]  /*3730*/  ISETP.NE.U32.AND P0, PT, R24, RZ, PT ;  /* 0x000000ff1800720c */ /* 0x002fe20003f05070 */
[----:B------:R-:W-:Y:S01]  /*3740*/  FMUL R7, R7, UR4 ;  /* 0x0000000407077c20 */ /* 0x000fe20008400000 */
[----:B------:R-:W-:Y:S02]  /*3750*/  SHF.R.U32.HI R5, RZ, R22, R5 ;  /* 0x00000016ff057219 */ /* 0x000fe40000011605 */
[----:B------:R-:W-:-:S03]  /*3760*/  ISETP.NE.AND.EX P0, PT, R25, RZ, PT, P0 ;  /* 0x000000ff1900720c */ /* 0x000fc60003f05300 */
[----:B------:R-:W1:Y:S01]  /*3770*/  LDC R20, c[0x0][0x148] ;  /* 0x00005200ff147b82 */ /* 0x000e620000000800 */
[----:B---3--:R-:W-:Y:S02]  /*3780*/  IMAD R23, R15, R6, R4 ;  /* 0x000000060f177224 */ /* 0x008fe400078e0204 */
[----:B------:R-:W-:-:S05]  /*3790*/  IMAD.MOV.U32 R6, RZ, RZ, 0x1 ;  /* 0x00000001ff067424 */ /* 0x000fca00078e00ff */
[----:B------:R-:W2:Y:S01]  /*37a0*/  LDC R21, c[0x0][0x600] ;  /* 0x00018000ff157b82 */ /* 0x000ea20000000800 */
[-CC-:B----4-:R-:W-:Y:S02]  /*37b0*/  SHF.R.U64 R17, R14, R18.reuse, R5.reuse ;  /* 0x000000120e117219 */ /* 0x190fe40000001205 */
[----:B------:R-:W-:Y:S02]  /*37c0*/  SHF.R.U32.HI R4, RZ, R18, R5 ;  /* 0x00000012ff047219 */ /* 0x000fe40000011605 */
[----:B------:R3:W4:Y:S03]  /*37d0*/  F2I.U32.TRUNC.NTZ R18, R7 ;  /* 0x0000000700127305 */ /* 0x000726000020f000 */
[----:B------:R-:W1:Y:S01]  /*37e0*/  LDC R26, c[0x0][0x648] ;  /* 0x00019200ff1a7b82 */ /* 0x000e620000000800 */
[-C--:B0-----:R-:W-:Y:S02]  /*37f0*/  SHF.R.U64 R19, R17, R11.reuse, R4 ;  /* 0x0000000b11137219 */ /* 0x081fe40000001204 */
[----:B------:R-:W-:-:S02]  /*3800*/  SHF.L.U32 R12, R12, R11, RZ ;  /* 0x0000000b0c0c7219 */ /* 0x000fc400000006ff */
[-C--:B------:R-:W-:Y:S01]  /*3810*/  SHF.R.U32.HI R5, RZ, R11.reuse, R4 ;  /* 0x0000000bff057219 */ /* 0x080fe20000011604 */
[----:B------:R-:W-:Y:S01]  /*3820*/  IMAD.MOV.U32 R4, RZ, RZ, R19 ;  /* 0x000000ffff047224 */ /* 0x000fe200078e0013 */
[----:B------:R-:W-:Y:S01]  /*3830*/  SHF.L.U32 R22, R6, R11, RZ ;  /* 0x0000000b06167219 */ /* 0x000fe200000006ff */
[----:B------:R-:W0:Y:S01]  /*3840*/  LDC R27, c[0x0][0x638] ;  /* 0x00018e00ff1b7b82 */ /* 0x000e220000000800 */
[----:B------:R-:W-:-:S07]  /*3850*/  LOP3.LUT R28, RZ, R12, RZ, 0x33, !PT ;  /* 0x0000000cff1c7212 */ /* 0x000fce00078e33ff */
[----:B------:R-:W0:Y:S01]  /*3860*/  LDC R29, c[0x0][0x610] ;  /* 0x00018400ff1d7b82 */ /* 0x000e220000000800 */
[----:B---34-:R-:W-:Y:S05]  /*3870*/  @!P0 BRA `(.L_x_56) ;  /* 0x0000000000288947 */ /* 0x018fea0003800000 */
[----:B------:R-:W3:Y:S02]  /*3880*/  LDC R4, c[0x0][0x64c] ;  /* 0x00019300ff047b82 */ /* 0x000ee40000000800 */
[----:B---3--:R-:W-:-:S05]  /*3890*/  IADD3 R11, P0, R19, R4, RZ ;  /* 0x00000004130b7210 */ /* 0x008fca0007f1e0ff */
        /* <DEDUP_REMOVED lines=8> */
.L_x_56:
[----:B-1----:R-:W-:Y:S01]  /*3920*/  SHF.R.U64 R5, R4, R26, R5 ;  /* 0x0000001a04057219 */ /* 0x002fe20000001205 */
        /* <DEDUP_REMOVED lines=14> */
.L_x_54:
[----:B------:R-:W-:-:S08]  /*3a10*/  NOP ;  /* 0x0000000000007918 */ /* 0x000fd00000000000 */
[----:B------:R-:W0:-:S00]  /*3a20*/  USETMAXREG.DEALLOC.CTAPOOL 0x28 ;  /* 0x00000028000079c8 */ /* 0x000e0000080e0500 */
[----:B0-----:R-:W-:-:S13]  /*3a30*/  ISETP.NE.AND P0, PT, R2, RZ, PT ;  /* 0x000000ff0200720c */ /* 0x001fda0003f05270 */
[----:B------:R-:W-:Y:S05]  /*3a40*/  @P0 EXIT ;  /* 0x000000000000094d */ /* 0x000fea0003800000 */
[----:B------:R-:W-:Y:S01]  /*3a50*/  LOP3.LUT P0, RZ, R7, 0xff, RZ, 0xc0, !PT ;  /* 0x000000ff07ff7812 */ /* 0x000fe2000780c0ff */
[----:B------:R-:W-:Y:S02]  /*3a60*/  IMAD.MOV.U32 R12, RZ, RZ, 0x1 ;  /* 0x00000001ff0c7424 */ /* 0x000fe400078e00ff */
[----:B------:R-:W-:-:S10]  /*3a70*/  IMAD.MOV.U32 R16, RZ, RZ, RZ ;  /* 0x000000ffff107224 */ /* 0x000fd400078e00ff */
[----:B------:R-:W-:Y:S05]  /*3a80*/  @!P0 BRA `(.L_x_57) ;  /* 0x0000000c00648947 */ /* 0x000fea0003800000 */
[----:B------:R-:W0:Y:S01]  /*3a90*/  LDC R2, c[0x0][0x28c] ;  /* 0x0000a300ff027b82 */ /* 0x000e220000000800 */
[----:B------:R-:W-:Y:S01]  /*3aa0*/  ULDC UR5, c[0x0][0x658] ;  /* 0x0001960000057ab9 */ /* 0x000fe20000000800 */
[----:B------:R-:W-:Y:S01]  /*3ab0*/  UMOV UR7, 0xffffffff ;  /* 0xffffffff00077882 */ /* 0x000fe20000000000 */
[----:B------:R-:W-:Y:S01]  /*3ac0*/  ULDC UR6, c[0x0][0xc] ;  /* 0x0000030000067ab9 */ /* 0x000fe20000000800 */
[----:B------:R-:W-:Y:S01]  /*3ad0*/  USHF.L.U32 UR9, UR7, UR5, URZ ;  /* 0x0000000507097299 */ /* 0x000fe2000800063f */
[C---:B------:R-:W-:Y:S01]  /*3ae0*/  LOP3.LUT P3, RZ, R10.reuse, 0x7f, RZ, 0xc0, !PT ;  /* 0x0000007f0aff7812 */ /* 0x040fe2000786c0ff */
[----:B------:R-:W-:Y:S01]  /*3af0*/  UMOV UR8, 0x1 ;  /* 0x0000000100087882 */ /* 0x000fe20000000000 */
[----:B------:R-:W-:Y:S01]  /*3b00*/  ULDC UR7, c[0x0][0x10] ;  /* 0x0000040000077ab9 */ /* 0x000fe20000000800 */
[----:B------:R-:W-:Y:S01]  /*3b10*/  LOP3.LUT P0, RZ, R10, 0x1f, RZ, 0xc0, !PT ;  /* 0x0000001f0aff7812 */ /* 0x000fe2000780c0ff */
[----:B------:R-:W-:Y:S01]  /*3b20*/  UIMAD.WIDE.U32 UR6, UR6, UR7, URZ ;  /* 0x00000007060672a5 */ /* 0x000fe2000f8e003f */
[----:B------:R-:W-:Y:S01]  /*3b30*/  BSSY B0, `(.L_x_57) ;  /* 0x00000ce000007945 */ /* 0x000fe20003800000 */
[----:B------:R-:W-:Y:S01]  /*3b40*/  USHF.L.U32 UR5, UR8, UR5, URZ ;  /* 0x0000000508057299 */ /* 0x000fe2000800063f */
[----:B------:R-:W-:Y:S01]  /*3b50*/  IMAD.MOV.U32 R14, RZ, RZ, 0x1 ;  /* 0x00000001ff0e7424 */ /* 0x000fe200078e00ff */
[----:B------:R-:W-:Y:S01]  /*3b60*/  LOP3.LUT R15, R0, 0x2, RZ, 0xfc, !PT ;  /* 0x00000002000f7812 */ /* 0x000fe200078efcff */
[----:B------:R-:W-:Y:S01]  /*3b70*/  ULDC UR8, c[0x0][0x14] ;  /* 0x0000050000087ab9 */ /* 0x000fe20000000800 */
[----:B------:R-:W-:Y:S01]  /*3b80*/  PLOP3.LUT P0, PT, P0, P3, PT, 0x8a, 0x0 ;  /* 0x000000000000781c */ /* 0x000fe20000707172 */
[----:B------:R-:W-:Y:S01]  /*3b90*/  UIMAD.WIDE.U32 UR30, UR6, UR8, URZ ;  /* 0x00000008061e72a5 */ /* 0x000fe2000f8e003f */
[----:B------:R-:W-:Y:S01]  /*3ba0*/  IMAD.MOV.U32 R12, RZ, RZ, 0x1 ;  /* 0x00000001ff0c7424 */ /* 0x000fe200078e00ff */
[----:B------:R-:W-:Y:S01]  /*3bb0*/  UIMAD UR7, UR7, UR8, URZ ;  /* 0x00000008070772a4 */ /* 0x000fe2000f8e023f */
[----:B------:R-:W-:Y:S01]  /*3bc0*/  IMAD.MOV.U32 R16, RZ, RZ, RZ ;  /* 0x000000ffff107224 */ /* 0x000fe200078e00ff */
[----:B------:R-:W-:Y:S01]  /*3bd0*/  ULDC UR4, c[0x0][0x600] ;  /* 0x0001800000047ab9 */ /* 0x000fe20000000800 */
[----:B------:R-:W-:-:S02]  /*3be0*/  ULOP3.LUT UR6, URZ, UR9, URZ, 0x33, !UPT ;  /* 0x000000093f067292 */ /* 0x000fc4000f8e333f */
[----:B------:R-:W-:Y:S01]  /*3bf0*/  UIADD3 UR4, UR4, -0x1, URZ ;  /* 0xffffffff04047890 */ /* 0x000fe2000fffe03f */
[----:B0-----:R-:W-:Y:S01]  /*3c00*/  VIADD R2, R2, 0xff ;  /* 0x000000ff02027836 */ /* 0x001fe20000000000 */
[----:B------:R-:W-:Y:S01]  /*3c10*/  UIADD3 UR7, UR31, UR7, URZ ;  /* 0x000000071f077290 */ /* 0x000fe2000fffe03f */
[----:B------:R-:W-:-:S03]  /*3c20*/  ULDC.64 UR38, c[0x0][0x198] ;  /* 0x0000660000267ab9 */ /* 0x000fc60000000a00 */
[----:B------:R-:W-:-:S04]  /*3c30*/  SHF.R.S32.HI R3, RZ, 0x1f, R2 ;  /* 0x0000001fff037819 */ /* 0x000fc80000011402 */
[----:B------:R-:W-:-:S04]  /*3c40*/  LEA.HI R3, R3, R2, RZ, 0x8 ;  /* 0x0000000203037211 */ /* 0x000fc800078f40ff */
[----:B------:R-:W-:-:S05]  /*3c50*/  SHF.R.S32.HI R11, RZ, 0x8, R3 ;  /* 0x00000008ff0b7819 */ /* 0x000fca0000011403 */
[----:B------:R-:W-:-:S07]  /*3c60*/  VIADD R10, R11, 0x1 ;  /* 0x000000010b0a7836 */ /* 0x000fce0000000000 */
.L_x_69:
[----:B------:R-:W-:-:S03]  /*3c70*/  UMOV UR8, 0xffffffff ;  /* 0xffffffff00087882 */ /* 0x000fc60000000000 */
[----:B------:R-:W-:Y:S05]  /*3c80*/  BRA.DIV UR8, `(.L_x_58) ;  /* 0x00000012081c7947 */ /* 0x000fea000b800000 */
[----:B------:R-:W-:-:S13]  /*3c90*/  ELECT P1, URZ, PT ;  /* 0x00000000003f782f */ /* 0x000fda0003820000 */
.L_x_82:
[----:B------:R-:W0:Y:S01]  /*3ca0*/  LDC R2, c[0x0][0x28c] ;  /* 0x0000a300ff027b82 */ /* 0x000e220000000800 */
[----:B------:R-:W-:Y:S01]  /*3cb0*/  BSSY B1, `(.L_x_59) ;  /* 0x0000043000017945 */ /* 0x000fe20003800000 */
[----:B0-----:R-:W-:-:S13]  /*3cc0*/  ISETP.LT.OR P1, PT, R2, 0x1, !P1 ;  /* 0x000000010200780c */ /* 0x001fda0004f21670 */
[----:B------:R-:W-:Y:S05]  /*3cd0*/  @P1 BRA `(.L_x_60) ;  /* 0x0000000400001947 */ /* 0x000fea0003800000 */
[----:B------:R-:W-:Y:S02]  /*3ce0*/  IMAD.SHL.U32 R13, R13, 0x80, RZ ;  /* 0x000000800d0d7824 */ /* 0x000fe400078e00ff */
[----:B------:R-:W-:Y:S02]  /*3cf0*/  IMAD.SHL.U32 R17, R17, 0x10, RZ ;  /* 0x0000001011117824 */ /* 0x000fe400078e00ff */
[----:B------:R-:W-:Y:S02]  /*3d00*/  IMAD.MOV.U32 R20, RZ, RZ, RZ ;  /* 0x000000ffff147224 */ /* 0x000fe400078e00ff */
[----:B------:R-:W-:Y:S02]  /*3d10*/  IMAD.MOV.U32 R2, RZ, RZ, R10 ;  /* 0x000000ffff027224 */ /* 0x000fe400078e000a */
[----:B------:R-:W-:Y:S02]  /*3d20*/  IMAD.MOV.U32 R3, RZ, RZ, R12 ;  /* 0x000000ffff037224 */ /* 0x000fe400078e000c */
[----:B------:R-:W-:-:S07]  /*3d30*/  IMAD.MOV.U32 R4, RZ, RZ, R16 ;  /* 0x000000ffff047224 */ /* 0x000fce00078e0010 */
.L_x_64:
[----:B------:R-:W0:Y:S01]  /*3d40*/  S2R R18, SR_CgaCtaId ;  /* 0x0000000000127919 */ /* 0x000e220000008800 */
[----:B------:R-:W-:Y:S01]  /*3d50*/  MOV R5, 0x400 ;  /* 0x0000040000057802 */ /* 0x000fe20000000f00 */
[----:B------:R-:W1:Y:S03]  /*3d60*/  @!P3 LDC R7, c[0x0][0x500] ;  /* 0x00014000ff07bb82 */ /* 0x000e660000000800 */
[----:B0-----:R-:W-:Y:S02]  /*3d70*/  LEA R19, R18, R5, 0x18 ;  /* 0x0000000512137211 */ /* 0x001fe400078ec0ff */
[----:B------:R-:W-:-:S03]  /*3d80*/  SHF.L.U32 R5, R3, 0x1f, RZ ;  /* 0x0000001f03057819 */ /* 0x000fc600000006ff */
[----:B------:R-:W-:-:S04]  /*3d90*/  IMAD R18, R4, 0x8, R19 ;  /* 0x0000000804127824 */ /* 0x000fc800078e0213 */
[----:B------:R-:W0:Y:S02]  /*3da0*/  SYNCS.PHASECHK.TRANS64.TRYWAIT P1, [R18+URZ+0x30], R5 ;  /* 0x00003005120075a7 */ /* 0x000e24000802017f */
[----:B01----:R-:W-:Y:S05]  /*3db0*/  @!P1 BRA `(.L_x_61) ;  /* 0x0000000c00f09947 */ /* 0x003fea0003800000 */
.L_x_83:
[----:B0-----:R-:W-:Y:S01]  /*3dc0*/  PRMT R5, R15, 0x9910, RZ ;  /* 0x000099100f057816 */ /* 0x001fe200000000ff */
[----:B------:R0:W-:Y:S03]  /*3dd0*/  @!P3 SYNCS.ARRIVE.TRANS64 RZ, [R18+URZ], R7 ;  /* 0x0000000712ffb9a7 */ /* 0x0001e6000800003f */
[----:B------:R-:W-:-:S13]  /*3de0*/  ISETP.NE.AND P1, PT, R5, 0x2, PT ;  /* 0x000000020500780c */ /* 0x000fda0003f25270 */
[----:B0-----:R-:W-:Y:S05]  /*3df0*/  @P1 BRA `(.L_x_62) ;  /* 0x0000000000041947 */ /* 0x001fea0003800000 */
[----:B------:R-:W-:Y:S01]  /*3e00*/  BPT.TRAP 0x1 ;  /* 0x000000040000795c */ /* 0x000fe20000300000 */
.L_x_62:
[----:B------:R-:W-:Y:S05]  /*3e10*/  @P0 BRA `(.L_x_63) ;  /* 0x0000000000040947 */ /* 0x000fea0003800000 */
[----:B------:R-:W-:Y:S01]  /*3e20*/  BPT.TRAP 0x1 ;  /* 0x000000040000795c */ /* 0x000fe20000300000 */
.L_x_63:
[--C-:B------:R-:W-:Y:S01]  /*3e30*/  IMAD R5, R4, 0x8000, R19.reuse ;  /* 0x0000800004057824 */ /* 0x100fe200078e0213 */
[----:B------:R-:W-:Y:S01]  /*3e40*/  R2UR UR34, R20 ;  /* 0x00000000142272ca */ /* 0x000fe200000e0000 */
[----:B------:R-:W-:Y:S01]  /*3e50*/  IMAD R19, R4, 0x1000, R19 ;  /* 0x0000100004137824 */ /* 0x000fe200078e0213 */
[----:B------:R-:W-:Y:S01]  /*3e60*/  R2UR UR33, R18 ;  /* 0x00000000122172ca */ /* 0x000fe200000e0000 */
[----:B------:R-:W-:Y:S01]  /*3e70*/  VIADD R2, R2, 0xffffffff ;  /* 0xffffffff02027836 */ /* 0x000fe20000000000 */
[----:B------:R-:W-:Y:S01]  /*3e80*/  R2UR UR24, R5 ;  /* 0x00000000051872ca */ /* 0x000fe200000e0000 */
[----:B------:R-:W-:Y:S01]  /*3e90*/  UIADD3 UR14, UP0, UR38, 0xf0, URZ ;  /* 0x000000f0260e7890 */ /* 0x000fe2000ff1e03f */
[----:B------:R-:W-:Y:S01]  /*3ea0*/  R2UR UR8, R19 ;  /* 0x00000000130872ca */ /* 0x000fe200000e0000 */
[----:B------:R-:W-:Y:S01]  /*3eb0*/  UIADD3 UR40, UP1, UR38, 0x1f0, URZ ;  /* 0x000001f026287890 */ /* 0x000fe2000ff3e03f */
[----:B------:R-:W-:Y:S01]  /*3ec0*/  R2UR UR36, R6 ;  /* 0x00000000062472ca */ /* 0x000fe200000e0000 */
[----:B------:R-:W-:Y:S01]  /*3ed0*/  UIADD3.X UR15, URZ, UR39, URZ, UP0, !UPT ;  /* 0x000000273f0f7290 */ /* 0x000fe200087fe43f */
[----:B------:R-:W-:Y:S01]  /*3ee0*/  R2UR UR35, R13 ;  /* 0x000000000d2372ca */ /* 0x000fe200000e0000 */
[----:B------:R-:W-:Y:S01]  /*3ef0*/  UIADD3.X UR41, URZ, UR39, URZ, UP1, !UPT ;  /* 0x000000273f297290 */ /* 0x000fe20008ffe43f */
[----:B------:R-:W-:Y:S01]  /*3f00*/  R2UR UR19, R17 ;  /* 0x00000000111372ca */ /* 0x000fe200000e0000 */
[----:B------:R-:W-:Y:S01]  /*3f10*/  UIADD3 UR26, UR34, 0x80, URZ ;  /* 0x00000080221a7890 */ /* 0x000fe2000fffe03f */
[----:B------:R-:W-:Y:S01]  /*3f20*/  ISETP.GT.AND P4, PT, R2, 0x1, PT ;  /* 0x000000010200780c */ /* 0x000fe20003f84270 */
[----:B------:R-:W-:Y:S01]  /*3f30*/  VIADD R4, R4, 0x1 ;  /* 0x0000000104047836 */ /* 0x000fe20000000000 */
[----:B------:R-:W-:Y:S01]  /*3f40*/  UMOV UR22, 0x0 ;  /* 0x0000000000167882 */ /* 0x000fe20000000000 */
[----:B------:R-:W-:Y:S01]  /*3f50*/  UIADD3 UR32, UR24, 0x180, URZ ;  /* 0x0000018018207890 */ /* 0x000fe2000fffe03f */
[----:B------:R-:W-:Y:S01]  /*3f60*/  VIADD R20, R20, 0x100 ;  /* 0x0000010014147836 */ /* 0x000fe20000000000 */
[----:B------:R-:W-:Y:S01]  /*3f70*/  UIADD3 UR24, UR24, 0x4180, URZ ;  /* 0x0000418018187890 */ /* 0x000fe2000fffe03f */
[----:B------:R-:W-:Y:S01]  /*3f80*/  ISETP.NE.AND P1, PT, R4, 0x6, PT ;  /* 0x000000060400780c */ /* 0x000fe20003f25270 */
[----:B------:R-:W-:-:S02]  /*3f90*/  UIADD3 UR16, UR8, 0x30180, URZ ;  /* 0x0003018008107890 */ /* 0x000fc4000fffe03f */
[----:B------:R-:W-:Y:S01]  /*3fa0*/  UIADD3 UR8, UR8, 0x30980, URZ ;  /* 0x0003098008087890 */ /* 0x000fe2000fffe03f */
[----:B------:R-:W-:Y:S01]  /*3fb0*/  SEL R18, RZ, 0x1, P1 ;  /* 0x00000001ff127807 */ /* 0x000fe20000800000 */
[----:B------:R-:W-:Y:S01]  /*3fc0*/  UMOV UR23, 0x10000000 ;  /* 0x1000000000177882 */ /* 0x000fe20000000000 */
[----:B------:R-:W-:Y:S01]  /*3fd0*/  UMOV UR25, UR33 ;  /* 0x0000002100197c82 */ /* 0x000fe20008000000 */
[----:B------:R-:W-:Y:S01]  /*3fe0*/  UMOV UR28, UR36 ;  /* 0x00000024001c7c82 */ /* 0x000fe20008000000 */
[----:B------:R-:W-:Y:S01]  /*3ff0*/  UMOV UR27, UR35 ;  /* 0x00000023001b7c82 */ /* 0x000fe20008000000 */
[----:B------:R-:W-:Y:S01]  /*4000*/  UMOV UR17, UR33 ;  /* 0x0000002100117c82 */ /* 0x000fe20008000000 */
[----:B------:R-:W-:Y:S01]  /*4010*/  UMOV UR18, UR34 ;  /* 0x0000002200127c82 */ /* 0x000fe20008000000 */
[----:B------:R-:W-:Y:S01]  /*4020*/  UMOV UR20, UR36 ;  /* 0x0000002400147c82 */ /* 0x000fe20008000000 */
[----:B------:R0:W-:Y:S01]  /*4030*/  UTMALDG.3D [UR32], [UR14], desc[UR22] ;  /* 0x000016200e0075b4 */ /* 0x0001e20008011000 */
[----:B------:R-:W-:Y:S01]  /*4040*/  UMOV UR9, UR33 ;  /* 0x0000002100097c82 */ /* 0x000fe20008000000 */
[----:B------:R-:W-:Y:S01]  /*4050*/  UMOV UR11, UR19 ;  /* 0x00000013000b7c82 */ /* 0x000fe20008000000 */
[----:B------:R-:W-:Y:S01]  /*4060*/  UMOV UR12, UR36 ;  /* 0x00000024000c7c82 */ /* 0x000fe20008000000 */
[----:B------:R-:W-:Y:S01]  /*4070*/  UMOV UR10, UR26 ;  /* 0x0000001a000a7c82 */ /* 0x000fe20008000000 */
[----:B------:R-:W-:-:S02]  /*4080*/  LOP3.LUT R3, R3, R18, RZ, 0x3c, !PT ;  /* 0x0000001203037212 */ /* 0x000fc400078e3cff */
[----:B------:R-:W-:Y:S01]  /*4090*/  SEL R4, R4, RZ, P1 ;  /* 0x000000ff04047207 */ /* 0x000fe20000800000 */
[----:B------:R0:W-:Y:S01]  /*40a0*/  UTMALDG.3D [UR24], [UR14], desc[UR22] ;  /* 0x000016180e0075b4 */ /* 0x0001e20008011000 */
[----:B------:R0:W-:Y:S01]  /*40b0*/  UTMALDG.3D [UR16], [UR40], desc[UR22] ;  /* 0x00001610280075b4 */ /* 0x0001e20008011000 */
[----:B------:R0:W-:Y:S02]  /*40c0*/  UTMALDG.3D [UR8], [UR40], desc[UR22] ;  /* 0x00001608280075b4 */ /* 0x0001e40008011000 */
[----:B0-----:R-:W-:Y:S05]  /*40d0*/  @P4 BRA `(.L_x_64) ;  /* 0xfffffffc00184947 */ /* 0x001fea000383ffff */
.L_x_60:
[----:B------:R-:W-:Y:S05]  /*40e0*/  BSYNC B1 ;  /* 0x0000000000017941 */ /* 0x000fea0003800000 */
.L_x_59:
[----:B------:R-:W-:Y:S01]  /*40f0*/  LOP3.LUT P4, RZ, R14, 0xff, RZ, 0xc0, !PT ;  /* 0x000000ff0eff7812 */ /* 0x000fe2000788c0ff */
[----:B------:R-:W-:Y:S01]  /*4100*/  IMAD.IADD R16, R11, 0x1, R16 ;  /* 0x000000010b107824 */ /* 0x000fe200078e0210 */
[----:B------:R-:W-:Y:S01]  /*4110*/  IADD3 R8, P5, R8, UR30, RZ ;  /* 0x0000001e08087c10 */ /* 0x000fe2000ffbe0ff */
[----:B------:R-:W-:Y:S01]  /*4120*/  ULDC.64 UR8, c[0x0][0x650] ;  /* 0x0001940000087ab9 */ /* 0x000fe20000000a00 */
[----:B------:R-:W-:Y:S01]  /*4130*/  BSSY B1, `(.L_x_65) ;  /* 0x000006b000017945 */ /* 0x000fe20003800000 */
[----:B------:R-:W-:Y:S01]  /*4140*/  IMAD.MOV.U32 R13, RZ, RZ, -0x1 ;  /* 0xffffffffff0d7424 */ /* 0x000fe200078e00ff */
[----:B------:R-:W-:Y:S01]  /*4150*/  ISETP.GT.U32.AND P1, PT, R16, 0x5, PT ;  /* 0x000000051000780c */ /* 0x000fe20003f24070 */
[----:B------:R-:W-:Y:S01]  /*4160*/  IMAD.MOV.U32 R17, RZ, RZ, -0x1 ;  /* 0xffffffffff117424 */ /* 0x000fe200078e00ff */
[----:B------:R-:W-:Y:S01]  /*4170*/  IADD3.X R9, R9, UR7, RZ, P5, !PT ;  /* 0x0000000709097c10 */ /* 0x000fe2000affe4ff */
[----:B------:R-:W-:Y:S01]  /*4180*/  IMAD.MOV.U32 R6, RZ, RZ, -0x1 ;  /* 0xffffffffff067424 */ /* 0x000fe200078e00ff */
[----:B------:R-:W-:-:S02]  /*4190*/  ISETP.LT.U32.AND P1, PT, R11, 0x6, P1 ;  /* 0x000000060b00780c */ /* 0x000fc40000f21070 */
[----:B------:R-:W-:Y:S01]  /*41a0*/  PRMT R14, RZ, 0x7610, R14 ;  /* 0x00007610ff0e7816 */ /* 0x000fe2000000000e */
[----:B------:R-:W0:Y:S01]  /*41b0*/  @P4 S2R R3, SR_CgaCtaId ;  /* 0x0000000000034919 */ /* 0x000e220000008800 */
[----:B------:R-:W-:-:S04]  /*41c0*/  @P4 MOV R2, 0x400 ;  /* 0x0000040000024802 */ /* 0x000fc80000000f00 */
[----:B0-----:R-:W-:Y:S01]  /*41d0*/  @P4 LEA R4, R3, R2, 0x18 ;  /* 0x0000000203044211 */ /* 0x001fe200078ec0ff */
[----:B------:R-:W-:-:S03]  /*41e0*/  IMAD.WIDE.U32 R2, R16, -0x55555555, RZ ;  /* 0xaaaaaaab10027825 */ /* 0x000fc600078e00ff */
[----:B------:R0:W-:Y:S01]  /*41f0*/  @P4 SYNCS.ARRIVE.TRANS64.A1T0 RZ, [R4+URZ+0x78], RZ ;  /* 0x000078ff04ff49a7 */ /* 0x0001e2000810003f */
[----:B------:R-:W-:Y:S02]  /*4200*/  ISETP.GE.U32.AND P4, PT, R11, 0x6, PT ;  /* 0x000000060b00780c */ /* 0x000fe40003f86070 */
[----:B------:R-:W-:Y:S02]  /*4210*/  SHF.R.U32.HI R5, RZ, 0x2, R3 ;  /* 0x00000002ff057819 */ /* 0x000fe40000011603 */
[----:B------:R-:W-:Y:S02]  /*4220*/  SEL R3, RZ, 0x1, !P1 ;  /* 0x00000001ff037807 */ /* 0x000fe40004800000 */
[----:B------:R-:W-:Y:S01]  /*4230*/  ISETP.GE.U32.AND P1, PT, R8, UR8, PT ;  /* 0x0000000808007c0c */ /* 0x000fe2000bf26070 */
[----:B------:R-:W-:Y:S01]  /*4240*/  IMAD R16, R5, -0x6, R16 ;  /* 0xfffffffa05107824 */ /* 0x000fe200078e0210 */
[----:B------:R-:W-:Y:S02]  /*4250*/  LOP3.LUT R12, R12, R3, RZ, 0x3c, !PT ;  /* 0x000000030c0c7212 */ /* 0x000fe400078e3cff */
[----:B------:R-:W-:-:S02]  /*4260*/  ISETP.GE.U32.AND.EX P1, PT, R9, UR9, PT, P1 ;  /* 0x0000000909007c0c */ /* 0x000fc4000bf26110 */
[----:B------:R-:W-:Y:S02]  /*4270*/  PRMT R2, RZ, 0x7610, R2 ;  /* 0x00007610ff027816 */ /* 0x000fe40000000002 */
[----:B------:R-:W-:-:S09]  /*4280*/  @P4 LOP3.LUT R12, R12, 0x1, R5, 0x78, !PT ;  /* 0x000000010c0c4812 */ /* 0x000fd200078e7805 */
[----:B0-----:R-:W-:Y:S05]  /*4290*/  @P1 BRA `(.L_x_66) ;  /* 0x0000000400501947 */ /* 0x001fea0003800000 */
[----:B------:R-:W-:Y:S01]  /*42a0*/  ULDC.64 UR8, c[0x0][0x628] ;  /* 0x00018a0000087ab9 */ /* 0x000fe20000000a00 */
[----:B------:R-:W0:Y:S01]  /*42b0*/  S2R R17, SR_CTAID.X ;  /* 0x0000000000117919 */ /* 0x000e220000002500 */
[----:B------:R-:W-:Y:S01]  /*42c0*/  ISETP.NE.U32.AND P1, PT, RZ, UR8, PT ;  /* 0x00000008ff007c0c */ /* 0x000fe2000bf25070 */
[----:B------:R-:W-:Y:S01]  /*42d0*/  ULDC UR11, c[0x0][0x630] ;  /* 0x00018c00000b7ab9 */ /* 0x000fe20000000800 */
[----:B------:R-:W-:Y:S01]  /*42e0*/  IMAD.MOV.U32 R2, RZ, RZ, R8 ;  /* 0x000000ffff027224 */ /* 0x000fe200078e0008 */
[----:B------:R-:W1:Y:S01]  /*42f0*/  S2R R13, SR_CTAID.Y ;  /* 0x00000000000d7919 */ /* 0x000e620000002600 */
[----:B------:R-:W-:Y:S01]  /*4300*/  ISETP.NE.AND.EX P1, PT, RZ, UR9, PT, P1 ;  /* 0x00000009ff007c0c */ /* 0x000fe2000bf25310 */
[----:B------:R-:W-:-:S12]  /*4310*/  IMAD.MOV.U32 R3, RZ, RZ, R9 ;  /* 0x000000ffff037224 */ /* 0x000fd800078e0009 */
[----:B------:R-:W-:Y:S05]  /*4320*/  @!P1 BRA `(.L_x_67) ;  /* 0x0000000000289947 */ /* 0x000fea0003800000 */
[----:B------:R-:W-:Y:S02]  /*4330*/  ULDC UR10, c[0x0][0x634] ;  /* 0x00018d00000a7ab9 */ /* 0x000fe40000000800 */
[----:B------:R-:W-:-:S05]  /*4340*/  IADD3 R7, P1, R8, UR10, RZ ;  /* 0x0000000a08077c10 */ /* 0x000fca000ff3e0ff */
[----:B------:R-:W-:-:S04]  /*4350*/  IMAD.X R19, RZ, RZ, R9, P1 ;  /* 0x000000ffff137224 */ /* 0x000fc800008e0609 */
[----:B------:R-:W-:-:S04]  /*4360*/  IMAD.WIDE.U32 R4, R19, UR8, RZ ;  /* 0x0000000813047c25 */ /* 0x000fc8000f8e00ff */
[----:B------:R-:W-:-:S04]  /*4370*/  IMAD.WIDE.U32 R4, P1, R7, UR9, R4 ;  /* 0x0000000907047c25 */ /* 0x000fc8000f820004 */
[----:B------:R-:W-:-:S04]  /*4380*/  IMAD.WIDE.U32 R6, R7, UR8, RZ ;  /* 0x0000000807067c25 */ /* 0x000fc8000f8e00ff */
[----:B------:R-:W-:Y:S01]  /*4390*/  IMAD.X R3, RZ, RZ, RZ, P1 ;  /* 0x000000ffff037224 */ /* 0x000fe200008e06ff */
[----:B------:R-:W-:Y:S01]  /*43a0*/  IADD3 RZ, P1, R7, R4, RZ ;  /* 0x0000000407ff7210 */ /* 0x000fe20007f3e0ff */
[----:B------:R-:W-:-:S04]  /*43b0*/  IMAD.MOV.U32 R2, RZ, RZ, R5 ;  /* 0x000000ffff027224 */ /* 0x000fc800078e0005 */
[----:B------:R-:W-:-:S08]  /*43c0*/  IMAD.WIDE.U32.X R2, R19, UR9, R2, P1 ;  /* 0x0000000913027c25 */ /* 0x000fd000088e0402 */
.L_x_67:
[--C-:B------:R-:W-:Y:S01]  /*43d0*/  SHF.R.U64 R6, R2, UR11, R3.reuse ;  /* 0x0000000b02067c19 */ /* 0x100fe20008001203 */
[----:B------:R-:W-:Y:S01]  /*43e0*/  ULDC.64 UR8, c[0x0][0x620] ;  /* 0x0001880000087ab9 */ /* 0x000fe20000000a00 */
[----:B------:R-:W-:Y:S01]  /*43f0*/  SHF.R.U32.HI R2, RZ, UR11, R3 ;  /* 0x0000000bff027c19 */ /* 0x000fe20008011603 */
[----:B------:R-:W-:Y:S01]  /*4400*/  IMAD.MOV.U32 R3, RZ, RZ, R9 ;  /* 0x000000ffff037224 */ /* 0x000fe200078e0009 */
[----:B------:R-:W-:Y:S01]  /*4410*/  IADD3 R5, P1, RZ, -R6, RZ ;  /* 0x80000006ff057210 */ /* 0x000fe20007f3e0ff */
[----:B------:R-:W2:Y:S01]  /*4420*/  LDC R22, c[0x0][0x144] ;  /* 0x00005100ff167b82 */ /* 0x000ea20000000800 */
[----:B0-----:R-:W-:Y:S01]  /*4430*/  I2FP.F32.U32 R7, R17 ;  /* 0x0000001100077245 */ /* 0x001fe20000201000 */
[----:B------:R-:W-:Y:S01]  /*4440*/  ULDC.64 UR12, c[0x0][0x640] ;  /* 0x00019000000c7ab9 */ /* 0x000fe20000000a00 */
[----:B------:R-:W-:Y:S01]  /*4450*/  ULDC UR10, c[0x0][0x608] ;  /* 0x00018200000a7ab9 */ /* 0x000fe20000000800 */
[----:B------:R-:W-:Y:S01]  /*4460*/  IMAD.X R2, RZ, RZ, ~R2, P1 ;  /* 0x000000ffff027224 */ /* 0x000fe200008e0e02 */
[----:B------:R-:W-:-:S03]  /*4470*/  ISETP.NE.U32.AND P1, PT, RZ, UR12, PT ;  /* 0x0000000cff007c0c */ /* 0x000fc6000bf25070 */
[----:B------:R-:W-:Y:S01]  /*4480*/  IMAD R4, R2, UR8, RZ ;  /* 0x0000000802047c24 */ /* 0x000fe2000f8e02ff */
[----:B------:R-:W0:Y:S01]  /*4490*/  LDC R20, c[0x0][0x148] ;  /* 0x00005200ff147b82 */ /* 0x000e220000000800 */
[----:B------:R-:W-:Y:S01]  /*44a0*/  IMAD.MOV.U32 R2, RZ, RZ, R8 ;  /* 0x000000ffff027224 */ /* 0x000fe200078e0008 */
[----:B------:R-:W-:-:S03]  /*44b0*/  ISETP.NE.AND.EX P1, PT, RZ, UR13, PT, P1 ;  /* 0x0000000dff007c0c */ /* 0x000fc6000bf25310 */
[----:B------:R-:W-:Y:S01]  /*44c0*/  IMAD.WIDE.U32 R2, R5, UR8, R2 ;  /* 0x0000000805027c25 */ /* 0x000fe2000f8e0002 */
[----:B------:R-:W-:-:S03]  /*44d0*/  ULDC UR8, c[0x0][0x150] ;  /* 0x0000540000087ab9 */ /* 0x000fc60000000800 */
[----:B------:R-:W-:Y:S02]  /*44e0*/  IMAD R5, R5, UR9, R4 ;  /* 0x0000000905057c24 */ /* 0x000fe4000f8e0204 */
[----:B------:R-:W-:Y:S01]  /*44f0*/  FMUL R4, R7, UR8 ;  /* 0x0000000807047c20 */ /* 0x000fe20008400000 */
[----:B------:R-:W-:Y:S01]  /*4500*/  ULDC UR8, c[0x0][0x618] ;  /* 0x0001860000087ab9 */ /* 0x000fe20000000800 */
[----:B------:R-:W-:Y:S01]  /*4510*/  ULDC UR9, c[0x0][0x154] ;  /* 0x0000550000097ab9 */ /* 0x000fe20000000800 */
[----:B------:R-:W-:-:S03]  /*4520*/  IMAD.IADD R3, R3, 0x1, R5 ;  /* 0x0000000103037824 */ /* 0x000fc600078e0205 */
[----:B------:R-:W3:Y:S02]  /*4530*/  F2I.U32.TRUNC.NTZ R4, R4 ;  /* 0x0000000400047305 */ /* 0x000ee4000020f000 */
[----:B------:R-:W-:Y:S02]  /*4540*/  SHF.R.U64 R7, R2, UR8, R3 ;  /* 0x0000000802077c19 */ /* 0x000fe40008001203 */
[----:B-1----:R-:W-:-:S05]  /*4550*/  I2FP.F32.U32 R2, R13 ;  /* 0x0000000d00027245 */ /* 0x002fca0000201000 */
[----:B------:R-:W-:Y:S01]  /*4560*/  FMUL R21, R2, UR9 ;  /* 0x0000000902157c20 */ /* 0x000fe20008400000 */
[----:B------:R-:W-:Y:S01]  /*4570*/  SHF.R.U32.HI R2, RZ, UR8, R3 ;  /* 0x00000008ff027c19 */ /* 0x000fe20008011603 */
[----:B------:R-:W-:-:S03]  /*4580*/  ULDC UR8, c[0x0][0x658] ;  /* 0x0001960000087ab9 */ /* 0x000fc60000000800 */
[--C-:B------:R-:W-:Y:S01]  /*4590*/  SHF.R.U64 R19, R7, UR10, R2.reuse ;  /* 0x0000000a07137c19 */ /* 0x100fe20008001202 */
[----:B------:R-:W1:Y:S01]  /*45a0*/  F2I.U32.TRUNC.NTZ R21, R21 ;  /* 0x0000001500157305 */ /* 0x000e62000020f000 */
[----:B------:R-:W-:Y:S01]  /*45b0*/  SHF.R.U32.HI R2, RZ, UR10, R2 ;  /* 0x0000000aff027c19 */ /* 0x000fe20008011602 */
[----:B---3--:R-:W-:-:S03]  /*45c0*/  IMAD.MOV R4, RZ, RZ, -R4 ;  /* 0x000000ffff047224 */ /* 0x008fc600078e0a04 */
[--C-:B------:R-:W-:Y:S01]  /*45d0*/  SHF.R.U64 R18, R19, UR8, R2.reuse ;  /* 0x0000000813127c19 */ /* 0x100fe20008001202 */
[----:B--2---:R-:W-:Y:S01]  /*45e0*/  IMAD R17, R22, R4, R17 ;  /* 0x0000000416117224 */ /* 0x004fe200078e0211 */
[----:B------:R-:W-:-:S03]  /*45f0*/  SHF.R.U32.HI R23, RZ, UR8, R2 ;  /* 0x00000008ff177c19 */ /* 0x000fc60008011602 */
[----:B------:R-:W-:Y:S02]  /*4600*/  IMAD.MOV.U32 R2, RZ, RZ, R18 ;  /* 0x000000ffff027224 */ /* 0x000fe400078e0012 */
[----:B------:R-:W-:Y:S01]  /*4610*/  IMAD.MOV.U32 R3, RZ, RZ, R23 ;  /* 0x000000ffff037224 */ /* 0x000fe200078e0017 */
[----:B------:R-:W-:Y:S06]  /*4620*/  @!P1 BRA `(.L_x_68) ;  /* 0x0000000000289947 */ /* 0x000fec0003800000 */
[----:B------:R-:W-:Y:S02]  /*4630*/  ULDC UR8, c[0x0][0x64c] ;  /* 0x0001930000087ab9 */ /* 0x000fe40000000800 */
[----:B------:R-:W-:-:S05]  /*4640*/  IADD3 R3, P1, R18, UR8, RZ ;  /* 0x0000000812037c10 */ /* 0x000fca000ff3e0ff */
[----:B------:R-:W-:-:S04]  /*4650*/  IMAD.X R23, RZ, RZ, R23, P1 ;  /* 0x000000ffff177224 */ /* 0x000fc800008e0617 */
[----:B------:R-:W-:-:S04]  /*4660*/  IMAD.WIDE.U32 R4, R23, UR12, RZ ;  /* 0x0000000c17047c25 */ /* 0x000fc8000f8e00ff */
[----:B------:R-:W-:-:S04]  /*4670*/  IMAD.WIDE.U32 R4, P1, R3, UR13, R4 ;  /* 0x0000000d03047c25 */ /* 0x000fc8000f820004 */
[----:B------:R-:W-:-:S04]  /*4680*/  IMAD.WIDE.U32 R2, R3, UR12, RZ ;  /* 0x0000000c03027c25 */ /* 0x000fc8000f8e00ff */
[----:B------:R-:W-:Y:S01]  /*4690*/  IMAD.MOV.U32 R2, RZ, RZ, R5 ;  /* 0x000000ffff027224 */ /* 0x000fe200078e0005 */
[----:B------:R-:W-:Y:S01]  /*46a0*/  IADD3 RZ, P4, R3, R4, RZ ;  /* 0x0000000403ff7210 */ /* 0x000fe20007f9e0ff */
[----:B------:R-:W-:-:S04]  /*46b0*/  IMAD.X R3, RZ, RZ, RZ, P1 ;  /* 0x000000ffff037224 */ /* 0x000fc800008e06ff */
[----:B------:R-:W-:-:S08]  /*46c0*/  IMAD.WIDE.U32.X R2, R23, UR13, R2, P4 ;  /* 0x0000000d17027c25 */ /* 0x000fd0000a0e0402 */
.L_x_68:
[----:B------:R-:W-:Y:S01]  /*46d0*/  ULDC UR8, c[0x0][0x648] ;  /* 0x0001920000087ab9 */ /* 0x000fe20000000800 */
[----:B------:R-:W-:Y:S01]  /*46e0*/  LOP3.LUT R19, R19, UR6, RZ, 0xc0, !PT ;  /* 0x0000000613137c12 */ /* 0x000fe2000f8ec0ff */
[----:B-1----:R-:W-:Y:S01]  /*46f0*/  IMAD.MOV R21, RZ, RZ, -R21 ;  /* 0x000000ffff157224 */ /* 0x002fe200078e0a15 */
[----:B------:R-:W-:Y:S01]  /*4700*/  SHF.R.U64 R2, R2, UR8, R3 ;  /* 0x0000000802027c19 */ /* 0x000fe20008001203 */
[----:B------:R-:W-:Y:S01]  /*4710*/  ULDC UR8, c[0x0][0x638] ;  /* 0x00018e0000087ab9 */ /* 0x000fe20000000800 */
[----:B------:R-:W-:Y:S01]  /*4720*/  LOP3.LUT R7, R7, UR4, RZ, 0xc0, !PT ;  /* 0x0000000407077c12 */ /* 0x000fe2000f8ec0ff */
[----:B0-----:R-:W-:Y:S01]  /*4730*/  @P2 IMAD R17, R20, R21, R13 ;  /* 0x0000001514112224 */ /* 0x001fe200078e020d */
[----:B------:R-:W-:Y:S01]  /*4740*/  ULDC UR9, c[0x0][0x610] ;  /* 0x0001840000097ab9 */ /* 0x000fe20000000800 */
[----:B------:R-:W-:Y:S02]  /*4750*/  IMAD.MOV R3, RZ, RZ, -R2 ;  /* 0x000000ffff037224 */ /* 0x000fe400078e0a02 */
[----:B------:R-:W-:-:S02]  /*4760*/  IMAD R2, R2, UR5, R19 ;  /* 0x0000000502027c24 */ /* 0x000fc4000f8e0213 */
[----:B------:R-:W-:Y:S01]  /*4770*/  IMAD R18, R3, UR8, R18 ;  /* 0x0000000803127c24 */ /* 0x000fe2000f8e0212 */
[----:B------:R-:W-:Y:S01]  /*4780*/  ULDC UR8, c[0x0][0x600] ;  /* 0x0001800000087ab9 */ /* 0x000fe20000000800 */
[----:B------:R-:W-:Y:S02]  /*4790*/  IMAD R13, R2, UR9, R17 ;  /* 0x00000009020d7c24 */ /* 0x000fe4000f8e0211 */
[----:B------:R-:W-:Y:S02]  /*47a0*/  IMAD R18, R18, UR8, R7 ;  /* 0x0000000812127c24 */ /* 0x000fe4000f8e0207 */
[----:B------:R-:W-:-:S03]  /*47b0*/  IMAD.MOV.U32 R2, RZ, RZ, 0x1 ;  /* 0x00000001ff027424 */ /* 0x000fc600078e00ff */
[----:B------:R-:W-:Y:S02]  /*47c0*/  SEL R17, R18, R13, !P2 ;  /* 0x0000000d12117207 */ /* 0x000fe40005000000 */
[----:B------:R-:W-:-:S07]  /*47d0*/  SEL R13, R13, R18, !P2 ;  /* 0x000000120d0d7207 */ /* 0x000fce0005000000 */
.L_x_66:
[----:B------:R-:W-:Y:S05]  /*47e0*/  BSYNC B1 ;  /* 0x0000000000017941 */ /* 0x000fea0003800000 */
.L_x_65:
[----:B------:R-:W-:-:S13]  /*47f0*/  LOP3.LUT P1, RZ, R2, 0xff, RZ, 0xc0, !PT ;  /* 0x000000ff02ff7812 */ /* 0x000fda000782c0ff */
[----:B------:R-:W-:Y:S05]  /*4800*/  @P1 BRA `(.L_x_69) ;  /* 0xfffffff400181947 */ /* 0x000fea000383ffff */
[----:B------:R-:W-:Y:S05]  /*4810*/  BSYNC B0 ;  /* 0x0000000000007941 */ /* 0x000fea0003800000 */
.L_x_57:
[----:B------:R-:W-:-:S03]  /*4820*/  UMOV UR8, 0xffffffff ;  /* 0xffffffff00087882 */ /* 0x000fc60000000000 */
[----:B------:R-:W-:Y:S05]  /*4830*/  BRA.DIV UR8, `(.L_x_70) ;  /* 0x0000000608647947 */ /* 0x000fea000b800000 */
[----:B------:R-:W-:-:S13]  /*4840*/  ELECT P0, URZ, PT ;  /* 0x00000000003f782f */ /* 0x000fda0003800000 */
.L_x_86:
[----:B------:R-:W-:Y:S04]  /*4850*/  BSSY B0, `(.L_x_71) ;  /* 0x000003d000007945 */ /* 0x000fe80003800000 */
[----:B------:R-:W-:Y:S05]  /*4860*/  @!P0 BRA `(.L_x_72) ;  /* 0x0000000000ec8947 */ /* 0x000fea0003800000 */
[----:B------:R-:W-:-:S04]  /*4870*/  LOP3.LUT R0, R0, 0x2, RZ, 0xfc, !PT ;  /* 0x0000000200007812 */ /* 0x000fc800078efcff */
[----:B------:R-:W-:-:S13]  /*4880*/  ISETP.NE.AND P0, PT, R0, 0x3, PT ;  /* 0x000000030000780c */ /* 0x000fda0003f05270 */
[----:B------:R-:W-:Y:S05]  /*4890*/  @!P0 BRA `(.L_x_73) ;  /* 0x0000000000048947 */ /* 0x000fea0003800000 */
[----:B------:R-:W-:Y:S01]  /*48a0*/  BPT.TRAP 0x1 ;  /* 0x000000040000795c */ /* 0x000fe20000300000 */
.L_x_73:
[----:B------:R-:W0:Y:S01]  /*48b0*/  S2R R3, SR_CgaCtaId ;  /* 0x0000000000037919 */ /* 0x000e220000008800 */
[----:B------:R-:W-:-:S04]  /*48c0*/  MOV R0, 0x400 ;  /* 0x0000040000007802 */ /* 0x000fc80000000f00 */
[----:B0-----:R-:W-:Y:S02]  /*48d0*/  LEA R3, R3, R0, 0x18 ;  /* 0x0000000003037211 */ /* 0x001fe400078ec0ff */
[----:B------:R-:W-:-:S03]  /*48e0*/  SHF.L.U32 R0, R12, 0x1f, RZ ;  /* 0x0000001f0c007819 */ /* 0x000fc600000006ff */
[----:B------:R-:W-:-:S04]  /*48f0*/  VIADD R3, R3, 0x30 ;  /* 0x0000003003037836 */ /* 0x000fc80000000000 */
[C---:B------:R-:W-:Y:S02]  /*4900*/  IMAD R7, R16.reuse, 0x8, R3 ;  /* 0x0000000810077824 */ /* 0x040fe400078e0203 */
[----:B------:R-:W-:Y:S02]  /*4910*/  VIADD R16, R16, 0x1 ;  /* 0x0000000110107836 */ /* 0x000fe40000000000 */
[----:B------:R-:W0:Y:S03]  /*4920*/  SYNCS.PHASECHK.TRANS64.TRYWAIT P0, [R7+URZ], R0 ;  /* 0x00000000070075a7 */ /* 0x000e26000800017f */
[----:B------:R-:W-:-:S04]  /*4930*/  ISETP.NE.AND P1, PT, R16, 0x6, PT ;  /* 0x000000061000780c */ /* 0x000fc80003f25270 */
[----:B------:R-:W-:Y:S02]  /*4940*/  SEL R5, RZ, 0x1, P1 ;  /* 0x00000001ff057807 */ /* 0x000fe40000800000 */
[----:B------:R-:W-:Y:S02]  /*4950*/  SEL R16, R16, RZ, P1 ;  /* 0x000000ff10107207 */ /* 0x000fe40000800000 */
[----:B------:R-:W-:-:S03]  /*4960*/  LOP3.LUT R5, R12, R5, RZ, 0x3c, !PT ;  /* 0x000000050c057212 */ /* 0x000fc600078e3cff */
[----:B------:R-:W-:Y:S01]  /*4970*/  IMAD R9, R16, 0x8, R3 ;  /* 0x0000000810097824 */ /* 0x000fe200078e0203 */
[----:B------:R-:W-:Y:S01]  /*4980*/  SHF.L.U32 R4, R5, 0x1f, RZ ;  /* 0x0000001f05047819 */ /* 0x000fe200000006ff */
[----:B0-----:R-:W-:Y:S06]  /*4990*/  @!P0 BRA `(.L_x_74) ;  /* 0x0000000400308947 */ /* 0x001fec0003800000 */
.L_x_87:
[----:B------:R-:W1:Y:S01]  /*49a0*/  SYNCS.PHASECHK.TRANS64.TRYWAIT P0, [R9+URZ], R4 ;  /* 0x00000004090075a7 */ /* 0x000e62000800017f */
[----:B0-----:R-:W-:-:S05]  /*49b0*/  VIADD R0, R16, 0x1 ;  /* 0x0000000110007836 */ /* 0x001fca0000000000 */
[----:B------:R-:W-:-:S04]  /*49c0*/  ISETP.NE.AND P1, PT, R0, 0x6, PT ;  /* 0x000000060000780c */ /* 0x000fc80003f25270 */
[----:B------:R-:W-:Y:S02]  /*49d0*/  SEL R2, RZ, 0x1, P1 ;  /* 0x00000001ff027807 */ /* 0x000fe40000800000 */
[----:B------:R-:W-:Y:S02]  /*49e0*/  SEL R0, R0, RZ, P1 ;  /* 0x000000ff00007207 */ /* 0x000fe40000800000 */
[----:B------:R-:W-:-:S03]  /*49f0*/  LOP3.LUT R7, R5, R2, RZ, 0x3c, !PT ;  /* 0x0000000205077212 */ /* 0x000fc600078e3cff */
[----:B------:R-:W-:Y:S01]  /*4a00*/  IMAD R6, R0, 0x8, R3 ;  /* 0x0000000800067824 */ /* 0x000fe200078e0203 */
[----:B------:R-:W-:Y:S01]  /*4a10*/  SHF.L.U32 R5, R7, 0x1f, RZ ;  /* 0x0000001f07057819 */ /* 0x000fe200000006ff */
[----:B-1----:R-:W-:Y:S06]  /*4a20*/  @!P0 BRA `(.L_x_75) ;  /* 0x0000000400208947 */ /* 0x002fec0003800000 */
.L_x_88:
[----:B------:R-:W1:Y:S01]  /*4a30*/  SYNCS.PHASECHK.TRANS64.TRYWAIT P0, [R6+URZ], R5 ;  /* 0x00000005060075a7 */ /* 0x000e62000800017f */
[----:B------:R-:W-:-:S05]  /*4a40*/  VIADD R0, R0, 0x1 ;  /* 0x0000000100007836 */ /* 0x000fca0000000000 */
[----:B------:R-:W-:-:S04]  /*4a50*/  ISETP.NE.AND P1, PT, R0, 0x6, PT ;  /* 0x000000060000780c */ /* 0x000fc80003f25270 */
[----:B------:R-:W-:Y:S02]  /*4a60*/  SEL R2, RZ, 0x1, P1 ;  /* 0x00000001ff027807 */ /* 0x000fe40000800000 */
[----:B------:R-:W-:Y:S02]  /*4a70*/  SEL R0, R0, RZ, P1 ;  /* 0x000000ff00007207 */ /* 0x000fe40000800000 */
[----:B------:R-:W-:-:S03]  /*4a80*/  LOP3.LUT R7, R7, R2, RZ, 0x3c, !PT ;  /* 0x0000000207077212 */ /* 0x000fc600078e3cff */
[----:B0-----:R-:W-:Y:S01]  /*4a90*/  IMAD R9, R0, 0x8, R3 ;  /* 0x0000000800097824 */ /* 0x001fe200078e0203 */
[----:B------:R-:W-:Y:S01]  /*4aa0*/  SHF.L.U32 R4, R7, 0x1f, RZ ;  /* 0x0000001f07047819 */ /* 0x000fe200000006ff */
[----:B-1----:R-:W-:Y:S06]  /*4ab0*/  @!P0 BRA `(.L_x_76) ;  /* 0x0000000400108947 */ /* 0x002fec0003800000 */
.L_x_89:
        /* <DEDUP_REMOVED lines=9> */
.L_x_90:
[----:B------:R-:W1:Y:S01]  /*4b50*/  SYNCS.PHASECHK.TRANS64.TRYWAIT P0, [R6+URZ], R5 ;  /* 0x00000005060075a7 */ /* 0x000e62000800017f */
[----:B------:R-:W-:-:S05]  /*4b60*/  VIADD R0, R0, 0x1 ;  /* 0x0000000100007836 */ /* 0x000fca0000000000 */
[----:B------:R-:W-:-:S04]  /*4b70*/  ISETP.NE.AND P1, PT, R0, 0x6, PT ;  /* 0x000000060000780c */ /* 0x000fc80003f25270 */
[----:B------:R-:W-:Y:S02]  /*4b80*/  SEL R2, RZ, 0x1, P1 ;  /* 0x00000001ff027807 */ /* 0x000fe40000800000 */
[----:B------:R-:W-:Y:S02]  /*4b90*/  SEL R0, R0, RZ, P1 ;  /* 0x000000ff00007207 */ /* 0x000fe40000800000 */
[----:B------:R-:W-:Y:S01]  /*4ba0*/  LOP3.LUT R2, R7, R2, RZ, 0x3c, !PT ;  /* 0x0000000207027212 */ /* 0x000fe200078e3cff */
[----:B-1----:R-:W-:Y:S06]  /*4bb0*/  @!P0 BRA `(.L_x_78) ;  /* 0x0000000000f88947 */ /* 0x002fec0003800000 */
.L_x_91:
[----:B------:R-:W-:Y:S01]  /*4bc0*/  IMAD R3, R0, 0x8, R3 ;  /* 0x0000000800037824 */ /* 0x000fe200078e0203 */
[----:B------:R-:W-:-:S07]  /*4bd0*/  SHF.L.U32 R0, R2, 0x1f, RZ ;  /* 0x0000001f02007819 */ /* 0x000fce00000006ff */
.L_x_79:
[----:B--2---:R2:W3:Y:S02]  /*4be0*/  SYNCS.PHASECHK.TRANS64.TRYWAIT P0, [R3+URZ], R0 ;  /* 0x00000000030075a7 */ /* 0x0044e4000800017f */
[----:B---3--:R-:W-:Y:S05]  /*4bf0*/  @!P0 NANOSLEEP.SYNCS 0x989680 ;  /* 0x009896800000895d */ /* 0x008fea0003900000 */
[----:B------:R-:W3:Y:S02]  /*4c00*/  @!P0 SYNCS.PHASECHK.TRANS64 P0, [R3+URZ], R0 ;  /* 0x00000000030085a7 */ /* 0x000ee4000800007f */
[----:B---3--:R-:W-:Y:S05]  /*4c10*/  @!P0 BRA `(.L_x_79) ;  /* 0xfffffffc00f08947 */ /* 0x008fea000383ffff */
.L_x_72:
[----:B------:R-:W-:Y:S05]  /*4c20*/  BSYNC B0 ;  /* 0x0000000000007941 */ /* 0x000fea0003800000 */
.L_x_71:
[----:B------:R-:W-:Y:S05]  /*4c30*/  EXIT ;  /* 0x000000000000794d */ /* 0x000fea0003800000 */
.L_x_17:
[----:B-1----:R-:W-:-:S04]  /*4c40*/  IMAD.U32 R5, RZ, RZ, UR6 ;  /* 0x00000006ff057e24 */ /* 0x002fc8000f8e00ff */
[----:B------:R1:W4:Y:S03]  /*4c50*/  SYNCS.PHASECHK.TRANS64.TRYWAIT P0, [R5+URZ], R4 ;  /* 0x00000004050075a7 */ /* 0x000326000800017f */
[----:B----4-:R-:W-:Y:S05]  /*4c60*/  @!P0 NANOSLEEP.SYNCS 0x989680 ;  /* 0x009896800000895d */ /* 0x010fea0003900000 */
[----:B------:R-:W4:Y:S02]  /*4c70*/  @!P0 SYNCS.PHASECHK.TRANS64 P0, [R5+URZ], R4 ;  /* 0x00000004050085a7 */ /* 0x000f24000800007f */
[----:B----4-:R-:W-:Y:S05]  /*4c80*/  @!P0 BRA `(.L_x_17) ;  /* 0xfffffffc00ec8947 */ /* 0x010fea000383ffff */
[----:B------:R-:W-:Y:S05]  /*4c90*/  BRA `(.L_x_16) ;  /* 0xffffffc4005c7947 */ /* 0x000fea000383ffff */
.L_x_23:
[----:B-1----:R-:W-:-:S04]  /*4ca0*/  IMAD.U32 R6, RZ, RZ, UR15 ;  /* 0x0000000fff067e24 */ /* 0x002fc8000f8e00ff */
[----:B------:R1:W4:Y:S03]  /*4cb0*/  SYNCS.PHASECHK.TRANS64.TRYWAIT P0, [R6+URZ], R5 ;  /* 0x00000005060075a7 */ /* 0x000326000800017f */
[----:B----4-:R-:W-:Y:S05]  /*4cc0*/  @!P0 NANOSLEEP.SYNCS 0x989680 ;  /* 0x009896800000895d */ /* 0x010fea0003900000 */
[----:B------:R-:W4:Y:S02]  /*4cd0*/  @!P0 SYNCS.PHASECHK.TRANS64 P0, [R6+URZ], R5 ;  /* 0x00000005060085a7 */ /* 0x000f24000800007f */
[----:B----4-:R-:W-:Y:S05]  /*4ce0*/  @!P0 BRA `(.L_x_23) ;  /* 0xfffffffc00ec8947 */ /* 0x010fea000383ffff */
[----:B------:R-:W-:Y:S05]  /*4cf0*/  BRA `(.L_x_22) ;  /* 0xffffffc800cc7947 */ /* 0x000fea000383ffff */
.L_x_58:
[----:B------:R-:W-:Y:S01]  /*4d00*/  BSSY B1, `(.L_x_80) ;  /* 0x0000006000017945 */ /* 0x000fe20003800000 */
[----:B------:R-:W-:-:S07]  /*4d10*/  IMAD.MOV.U32 R2, RZ, RZ, -0x1 ;  /* 0xffffffffff027424 */ /* 0x000fce00078e00ff */
[----:B------:R-:W-:Y:S05]  /*4d20*/  WARPSYNC.COLLECTIVE R2, `(.L_x_81) ;  /* 0x00000000020c7348 */ /* 0x000fea0003c00000 */
[----:B------:R-:W-:Y:S02]  /*4d30*/  ELECT P1, UR62, PT ;  /* 0x00000000003e782f */ /* 0x000fe40003820000 */
[----:B------:R-:W-:Y:S01]  /*4d40*/  MOV R2, UR62 ;  /* 0x0000003e00027c02 */ /* 0x000fe20008000f00 */
[----:B------:R-:W-:Y:S10]  /*4d50*/  ENDCOLLECTIVE ;  /* 0x000000000000791b */ /* 0x000ff40003800000 */
.L_x_81:
[----:B------:R-:W-:Y:S05]  /*4d60*/  BSYNC B1 ;  /* 0x0000000000017941 */ /* 0x000fea0003800000 */
.L_x_80:
[----:B------:R-:W-:Y:S05]  /*4d70*/  BRA `(.L_x_82) ;  /* 0xffffffec00c87947 */ /* 0x000fea000383ffff */
.L_x_61:
[----:B0-----:R0:W1:Y:S02]  /*4d80*/  SYNCS.PHASECHK.TRANS64.TRYWAIT P1, [R18+URZ+0x30], R5 ;  /* 0x00003005120075a7 */ /* 0x001064000802017f */
[----:B-1----:R-:W-:Y:S05]  /*4d90*/  @!P1 NANOSLEEP.SYNCS 0x989680 ;  /* 0x009896800000995d */ /* 0x002fea0003900000 */
[----:B------:R-:W1:Y:S02]  /*4da0*/  @!P1 SYNCS.PHASECHK.TRANS64 P1, [R18+URZ+0x30], R5 ;  /* 0x00003005120095a7 */ /* 0x000e64000802007f */
[----:B-1----:R-:W-:Y:S05]  /*4db0*/  @!P1 BRA `(.L_x_61) ;  /* 0xfffffffc00f09947 */ /* 0x002fea000383ffff */
[----:B------:R-:W-:Y:S05]  /*4dc0*/  BRA `(.L_x_83) ;  /* 0xffffffec00fc7947 */ /* 0x000fea000383ffff */
.L_x_70:
[----:B------:R-:W-:Y:S01]  /*4dd0*/  BSSY B0, `(.L_x_84) ;  /* 0x0000006000007945 */ /* 0x000fe20003800000 */
[----:B------:R-:W-:-:S07]  /*4de0*/  IMAD.MOV.U32 R2, RZ, RZ, -0x1 ;  /* 0xffffffffff027424 */ /* 0x000fce00078e00ff */
[----:B------:R-:W-:Y:S05]  /*4df0*/  WARPSYNC.COLLECTIVE R2, `(.L_x_85) ;  /* 0x00000000020c7348 */ /* 0x000fea0003c00000 */
[----:B------:R-:W-:Y:S02]  /*4e00*/  ELECT P1, UR62, PT ;  /* 0x00000000003e782f */ /* 0x000fe40003820000 */
[----:B------:R-:W-:Y:S01]  /*4e10*/  MOV R2, UR62 ;  /* 0x0000003e00027c02 */ /* 0x000fe20008000f00 */
[----:B------:R-:W-:Y:S10]  /*4e20*/  ENDCOLLECTIVE ;  /* 0x000000000000791b */ /* 0x000ff40003800000 */
.L_x_85:
[----:B------:R-:W-:Y:S05]  /*4e30*/  BSYNC B0 ;  /* 0x0000000000007941 */ /* 0x000fea0003800000 */
.L_x_84:
[----:B------:R-:W-:Y:S01]  /*4e40*/  PLOP3.LUT P0, PT, P1, PT, PT, 0x80, 0x0 ;  /* 0x000000000000781c */ /* 0x000fe20000f0f070 */
[----:B------:R-:W-:-:S12]  /*4e50*/  BRA `(.L_x_86) ;  /* 0xfffffff8007c7947 */ /* 0x000fd8000383ffff */
.L_x_74:
[----:B0-----:R0:W1:Y:S02]  /*4e60*/  SYNCS.PHASECHK.TRANS64.TRYWAIT P0, [R7+URZ], R0 ;  /* 0x00000000070075a7 */ /* 0x001064000800017f */
[----:B-1----:R-:W-:Y:S05]  /*4e70*/  @!P0 NANOSLEEP.SYNCS 0x989680 ;  /* 0x009896800000895d */ /* 0x002fea0003900000 */
[----:B------:R-:W1:Y:S02]  /*4e80*/  @!P0 SYNCS.PHASECHK.TRANS64 P0, [R7+URZ], R0 ;  /* 0x00000000070085a7 */ /* 0x000e64000800007f */
[----:B-1----:R-:W-:Y:S05]  /*4e90*/  @!P0 BRA `(.L_x_74) ;  /* 0xfffffffc00f08947 */ /* 0x002fea000383ffff */
[----:B------:R-:W-:Y:S05]  /*4ea0*/  BRA `(.L_x_87) ;  /* 0xfffffff800bc7947 */ /* 0x000fea000383ffff */
.L_x_75:
[----:B0-----:R0:W1:Y:S02]  /*4eb0*/  SYNCS.PHASECHK.TRANS64.TRYWAIT P0, [R9+URZ], R4 ;  /* 0x00000004090075a7 */ /* 0x001064000800017f */
[----:B-1----:R-:W-:Y:S05]  /*4ec0*/  @!P0 NANOSLEEP.SYNCS 0x989680 ;  /* 0x009896800000895d */ /* 0x002fea0003900000 */
[----:B------:R-:W1:Y:S02]  /*4ed0*/  @!P0 SYNCS.PHASECHK.TRANS64 P0, [R9+URZ], R4 ;  /* 0x00000004090085a7 */ /* 0x000e64000800007f */
[----:B-1----:R-:W-:Y:S05]  /*4ee0*/  @!P0 BRA `(.L_x_75) ;  /* 0xfffffffc00f08947 */ /* 0x002fea000383ffff */
[----:B------:R-:W-:Y:S05]  /*4ef0*/  BRA `(.L_x_88) ;  /* 0xfffffff800cc7947 */ /* 0x000fea000383ffff */
.L_x_76:
[----:B0-----:R0:W1:Y:S02]  /*4f00*/  SYNCS.PHASECHK.TRANS64.TRYWAIT P0, [R6+URZ], R5 ;  /* 0x00000005060075a7 */ /* 0x001064000800017f */
[----:B-1----:R-:W-:Y:S05]  /*4f10*/  @!P0 NANOSLEEP.SYNCS 0x989680 ;  /* 0x009896800000895d */ /* 0x002fea0003900000 */
[----:B------:R-:W1:Y:S02]  /*4f20*/  @!P0 SYNCS.PHASECHK.TRANS64 P0, [R6+URZ], R5 ;  /* 0x00000005060085a7 */ /* 0x000e64000800007f */
[----:B-1----:R-:W-:Y:S05]  /*4f30*/  @!P0 BRA `(.L_x_76) ;  /* 0xfffffffc00f08947 */ /* 0x002fea000383ffff */
[----:B------:R-:W-:Y:S05]  /*4f40*/  BRA `(.L_x_89) ;  /* 0xfffffff800dc7947 */ /* 0x000fea000383ffff */
.L_x_77:
[----:B0-----:R0:W1:Y:S02]  /*4f50*/  SYNCS.PHASECHK.TRANS64.TRYWAIT P0, [R9+URZ], R4 ;  /* 0x00000004090075a7 */ /* 0x001064000800017f */
[----:B-1----:R-:W-:Y:S05]  /*4f60*/  @!P0 NANOSLEEP.SYNCS 0x989680 ;  /* 0x009896800000895d */ /* 0x002fea0003900000 */
[----:B------:R-:W1:Y:S02]  /*4f70*/  @!P0 SYNCS.PHASECHK.TRANS64 P0, [R9+URZ], R4 ;  /* 0x00000004090085a7 */ /* 0x000e64000800007f */
[----:B-1----:R-:W-:Y:S05]  /*4f80*/  @!P0 BRA `(.L_x_77) ;  /* 0xfffffffc00f08947 */ /* 0x002fea000383ffff */
[----:B------:R-:W-:Y:S05]  /*4f90*/  BRA `(.L_x_90) ;  /* 0xfffffff800ec7947 */ /* 0x000fea000383ffff */
.L_x_78:
[----:B-1----:R1:W2:Y:S02]  /*4fa0*/  SYNCS.PHASECHK.TRANS64.TRYWAIT P0, [R6+URZ], R5 ;  /* 0x00000005060075a7 */ /* 0x0022a4000800017f */
[----:B--2---:R-:W-:Y:S05]  /*4fb0*/  @!P0 NANOSLEEP.SYNCS 0x989680 ;  /* 0x009896800000895d */ /* 0x004fea0003900000 */
[----:B------:R-:W2:Y:S02]  /*4fc0*/  @!P0 SYNCS.PHASECHK.TRANS64 P0, [R6+URZ], R5 ;  /* 0x00000005060085a7 */ /* 0x000ea4000800007f */
[----:B--2---:R-:W-:Y:S05]  /*4fd0*/  @!P0 BRA `(.L_x_78) ;  /* 0xfffffffc00f08947 */ /* 0x004fea000383ffff */
[----:B------:R-:W-:Y:S05]  /*4fe0*/  BRA `(.L_x_91) ;  /* 0xfffffff800f47947 */ /* 0x000fea000383ffff */
.L_x_92:
[----:B------:R-:W-:-:S00]  /*4ff0*/  BRA `(.L_x_92) ;  /* 0xfffffffc00fc7947 */ /* 0x000fc0000383ffff */
[----:B------:R-:W-:-:S00]  /*5000*/  NOP ;  /* 0x0000000000007918 */ /* 0x000fc00000000000 */
[----:B------:R-:W-:-:S00]  /*5010*/  NOP ;  /* 0x0000000000007918 */ /* 0x000fc00000000000 */
[----:B------:R-:W-:-:S00]  /*5020*/  NOP ;  /* 0x0000000000007918 */ /* 0x000fc00000000000 */
[----:B------:R-:W-:-:S00]  /*5030*/  NOP ;  /* 0x0000000000007918 */ /* 0x000fc00000000000 */
[----:B------:R-:W-:-:S00]  /*5040*/  NOP ;  /* 0x0000000000007918 */ /* 0x000fc00000000000 */
[----:B------:R-:W-:-:S00]  /*5050*/  NOP ;  /* 0x0000000000007918 */ /* 0x000fc00000000000 */
[----:B------:R-:W-:-:S00]  /*5060*/  NOP ;  /* 0x0000000000007918 */ /* 0x000fc00000000000 */
[----:B------:R-:W-:-:S00]  /*5070*/  NOP ;  /* 0x0000000000007918 */ /* 0x000fc00000000000 */
.L_x_93:


//--------------------- .nv.shared._ZN7cutlass13device_kernelINS_4gemm6kernel13GemmUniversalIN4cute5tupleIJiiiiEEENS1_10collective13CollectiveMmaINS1_37MainloopSm90TmaGmmaWarpSpecializedFP8ILi6ENS5_IJNS4_1CILi1EEESB_SB_EEENS1_35KernelTmaWarpSpecializedCooperativeEEENS5_IJNSA_ILi128EEENSA_ILi16EEENSA_ILi256EEEEEENS_12float_e4m3_tENS5_IJlSB_lEEESJ_SK_NS4_8TiledMMAINS4_8MMA_AtomIJNS4_4SM904GMMA30MMA_64x16x32_F32E4M3E4M3_SS_TNILNSO_7ScaleInE1ELSQ_1EEEEEENS4_6LayoutINS5_IJNSA_ILi2EEESB_SB_EEENS5_IJSB_NSA_ILi0EEESW_EEEEENS5_IJNS4_10UnderscoreESZ_SZ_EEEEENS4_13SM90_TMA_LOADENS4_14ComposedLayoutINS4_7SwizzleILi3ELi4ELi3EEENS4_18smem_ptr_flag_bitsILi8EEENST_INS5_IJNSA_ILi8EEESF_EEENS5_IJSF_SB_EEEEEEEvNS4_8identityES12_S1C_vS1D_EENS_8epilogue10collective6detail29Sm90TmaWarpSpecializedAdapterINS1G_15DefaultEpilogueISJ_SK_SK_NS1F_6thread17LinearCombinationISJ_Li1EffLNS1K_9ScaleType4KindE0ELNS_15FloatRoundStyleE2ESJ_EENS1_15EpilogueDefaultEEEEEvvEEEEvNT_6ParamsE --------------------------
	.section	.nv.shared._ZN7cutlass13device_kernelINS_4gemm6kernel13GemmUniversalIN4cute5tupleIJiiiiEEENS1_10collective13CollectiveMmaINS1_37MainloopSm90TmaGmmaWarpSpecializedFP8ILi6ENS5_IJNS4_1CILi1EEESB_SB_EEENS1_35KernelTmaWarpSpecializedCooperativeEEENS5_IJNSA_ILi128EEENSA_ILi16EEENSA_ILi256EEEEEENS_12float_e4m3_tENS5_IJlSB_lEEESJ_SK_NS4_8TiledMMAINS4_8MMA_AtomIJNS4_4SM904GMMA30MMA_64x16x32_F32E4M3E4M3_SS_TNILNSO_7ScaleInE1ELSQ_1EEEEEENS4_6LayoutINS5_IJNSA_ILi2EEESB_SB_EEENS5_IJSB_NSA_ILi0EEESW_EEEEENS5_IJNS4_10UnderscoreESZ_SZ_EEEEENS4_13SM90_TMA_LOADENS4_14ComposedLayoutINS4_7SwizzleILi3ELi4ELi3EEENS4_18smem_ptr_flag_bitsILi8EEENST_INS5_IJNSA_ILi8EEESF_EEENS5_IJSF_SB_EEEEEEEvNS4_8identityES12_S1C_vS1D_EENS_8epilogue10collective6detail29Sm90TmaWarpSpecializedAdapterINS1G_15DefaultEpilogueISJ_SK_SK_NS1F_6thread17LinearCombinationISJ_Li1EffLNS1K_9ScaleType4KindE0ELNS_15FloatRoundStyleE2ESJ_EENS1_15EpilogueDefaultEEEEEvvEEEEvNT_6ParamsE,"aw",@nobits
	.sectionflags	@""
	.align	16
	.zero		1024


//--------------------- .nv.shared.reserved.0     --------------------------
	.section	.nv.shared.reserved.0,"aw",@nobits
	.weak		__nv_reservedSMEM_offset_0_alias
	.size		__nv_reservedSMEM_offset_0_alias, 0, 0
	.other		__nv_reservedSMEM_offset_0_alias,@"STO_CUDA_RESERVED_SHARED STV_DEFAULT"
__nv_reservedSMEM_offset_0_alias:
	.zero		0


//--------------------- .nv.global                --------------------------
	.section	.nv.global,"aw",@nobits
.nv.global:
	.type		_ZN39_INTERNAL_dbfcda97_4_k_cu_660beb2e_69204cute1_E,@object
	.size		_ZN39_INTERNAL_dbfcda97_4_k_cu_660beb2e_69204cute1_E,(_ZN39_INTERNAL_dbfcda97_4_k_cu_660beb2e_69204cuda3std3__45__cpo6cbeginE - _ZN39_INTERNAL_dbfcda97_4_k_cu_660beb2e_69204cute1_E)
_ZN39_INTERNAL_dbfcda97_4_k_cu_660beb2e_69204cute1_E:
	.zero		1
	.type		_ZN39_INTERNAL_dbfcda97_4_k_cu_660beb2e_69204cuda3std3__45__cpo6cbeginE,@object
	.size		_ZN39_INTERNAL_dbfcda97_4_k_cu_660beb2e_69204cuda3std3__45__cpo6cbeginE,(_ZN39_INTERNAL_dbfcda97_4_k_cu_660beb2e_69204cuda3std3__48in_placeE - _ZN39_INTERNAL_dbfcda97_4_k_cu_660beb2e_69204cuda3std3__45__cpo6cbeginE)
_ZN39_INTERNAL_dbfcda97_4_k_cu_660beb2e_69204cuda3std3__45__cpo6cbeginE:
	.zero		1
	.type		_ZN39_INTERNAL_dbfcda97_4_k_cu_660beb2e_69204cuda3std3__48in_placeE,@object
	.size		_ZN39_INTERNAL_dbfcda97_4_k_cu_660beb2e_69204cuda3std3__48in_placeE,(_ZN39_INTERNAL_dbfcda97_4_k_cu_660beb2e_69204cuda3std6ranges3__45__cpo9iter_moveE - _ZN39_INTERNAL_dbfcda97_4_k_cu_660beb2e_69204cuda3std3__48in_placeE)
_ZN39_INTERNAL_dbfcda97_4_k_cu_660beb2e_69204cuda3std3__48in_placeE:
	.zero		1
	.type		_ZN39_INTERNAL_dbfcda97_4_k_cu_660beb2e_69204cuda3std6ranges3__45__cpo9iter_moveE,@object
	.size		_ZN39_INTERNAL_dbfcda97_4_k_cu_660beb2e_69204cuda3std6ranges3__45__cpo9iter_moveE,(_ZN39_INTERNAL_dbfcda97_4_k_cu_660beb2e_69204cuda3std3__45__cpo5beginE - _ZN39_INTERNAL_dbfcda97_4_k_cu_660beb2e_69204cuda3std6ranges3__45__cpo9iter_moveE)
_ZN39_INTERNAL_dbfcda97_4_k_cu_660beb2e_69204cuda3std6ranges3__45__cpo9iter_moveE:
	.zero		1
	.type		_ZN39_INTERNAL_dbfcda97_4_k_cu_660beb2e_69204cuda3std3__45__cpo5beginE,@object
	.size		_ZN39_INTERNAL_dbfcda97_4_k_cu_660beb2e_69204cuda3std3__45__cpo5beginE,(_ZN39_INTERNAL_dbfcda97_4_k_cu_660beb2e_69204cuda3std3__441_GLOBAL__N__dbfcda97_4_k_cu_660beb2e_69206ignoreE - _ZN39_INTERNAL_dbfcda97_4_k_cu_660beb2e_69204cuda3std3__45__cpo5beginE)
_ZN39_INTERNAL_dbfcda97_4_k_cu_660beb2e_69204cuda3std3__45__cpo5beginE:
	.zero		1
	.type		_ZN39_INTERNAL_dbfcda97_4_k_cu_660beb2e_69204cuda3std3__441_GLOBAL__N__dbfcda97_4_k_cu_660beb2e_69206ignoreE,@object
	.size		_ZN39_INTERNAL_dbfcda97_4_k_cu_660beb2e_69204cuda3std3__441_GLOBAL__N__dbfcda97_4_k_cu_660beb2e_69206ignoreE,(_ZN39_INTERNAL_dbfcda97_4_k_cu_660beb2e_69204cute7productE - _ZN39_INTERNAL_dbfcda97_4_k_cu_660beb2e_69204cuda3std3__441_GLOBAL__N__dbfcda97_4_k_cu_660beb2e_69206ignoreE)
_ZN39_INTERNAL_dbfcda97_4_k_cu_660beb2e_69204cuda3std3__441_GLOBAL__N__dbfcda97_4_k_cu_660beb2e_69206ignoreE:
	.zero		1
	.type		_ZN39_INTERNAL_dbfcda97_4_k_cu_660beb2e_69204cute7productE,@object
	.size		_ZN39_INTERNAL_dbfcda97_4_k_cu_660beb2e_69204cute7productE,(_ZN39_INTERNAL_dbfcda97_4_k_cu_660beb2e_69204cuda3std3__45__cpo3endE - _ZN39_INTERNAL_dbfcda97_4_k_cu_660beb2e_69204cute7productE)
_ZN39_INTERNAL_dbfcda97_4_k_cu_660beb2e_69204cute7productE:
	.zero		1
	.type		_ZN39_INTERNAL_dbfcda97_4_k_cu_660beb2e_69204cuda3std3__45__cpo3endE,@object
	.size		_ZN39_INTERNAL_dbfcda97_4_k_cu_660beb2e_69204cuda3std3__45__cpo3endE,(_ZN39_INTERNAL_dbfcda97_4_k_cu_660beb2e_69204cuda3std3__419piecewise_constructE - _ZN39_INTERNAL_dbfcda97_4_k_cu_660beb2e_69204cuda3std3__45__cpo3endE)
_ZN39_INTERNAL_dbfcda97_4_k_cu_660beb2e_69204cuda3std3__45__cpo3endE:
	.zero		1
	.type		_ZN39_INTERNAL_dbfcda97_4_k_cu_660beb2e_69204cuda3std3__419piecewise_constructE,@object
	.size		_ZN39_INTERNAL_dbfcda97_4_k_cu_660beb2e_69204cuda3std3__419piecewise_constructE,(_ZN39_INTERNAL_dbfcda97_4_k_cu_660beb2e_69204cuda3std3__45__cpo4cendE - _ZN39_INTERNAL_dbfcda97_4_k_cu_660beb2e_69204cuda3std3__419piecewise_constructE)
_ZN39_INTERNAL_dbfcda97_4_k_cu_660beb2e_69204cuda3std3__419piecewise_constructE:
	.zero		1
	.type		_ZN39_INTERNAL_dbfcda97_4_k_cu_660beb2e_69204cuda3std3__45__cpo4cendE,@object
	.size		_ZN39_INTERNAL_dbfcda97_4_k_cu_660beb2e_69204cuda3std3__45__cpo4cendE,(_ZN39_INTERNAL_dbfcda97_4_k_cu_660beb2e_69204cuda3std6ranges3__45__cpo4swapE - _ZN39_INTERNAL_dbfcda97_4_k_cu_660beb2e_69204cuda3std3__45__cpo4cendE)
_ZN39_INTERNAL_dbfcda97_4_k_cu_660beb2e_69204cuda3std3__45__cpo4cendE:
	.zero		1
	.type		_ZN39_INTERNAL_dbfcda97_4_k_cu_660beb2e_69204cuda3std6ranges3__45__cpo4swapE,@object
	.size		_ZN39_INTERNAL_dbfcda97_4_k_cu_660beb2e_69204cuda3std6ranges3__45__cpo4swapE,(.L_7 - _ZN39_INTERNAL_dbfcda97_4_k_cu_660beb2e_69204cuda3std6ranges3__45__cpo4swapE)
_ZN39_INTERNAL_dbfcda97_4_k_cu_660beb2e_69204cuda3std6ranges3__45__cpo4swapE:
	.zero		1
.L_7:


//--------------------- .nv.constant0._ZN7cutlass13device_kernelINS_4gemm6kernel13GemmUniversalIN4cute5tupleIJiiiiEEENS1_10collective13CollectiveMmaINS1_37MainloopSm90TmaGmmaWarpSpecializedFP8ILi6ENS5_IJNS4_1CILi1EEESB_SB_EEENS1_35KernelTmaWarpSpecializedCooperativeEEENS5_IJNSA_ILi128EEENSA_ILi16EEENSA_ILi256EEEEEENS_12float_e4m3_tENS5_IJlSB_lEEESJ_SK_NS4_8TiledMMAINS4_8MMA_AtomIJNS4_4SM904GMMA30MMA_64x16x32_F32E4M3E4M3_SS_TNILNSO_7ScaleInE1ELSQ_1EEEEEENS4_6LayoutINS5_IJNSA_ILi2EEESB_SB_EEENS5_IJSB_NSA_ILi0EEESW_EEEEENS5_IJNS4_10UnderscoreESZ_SZ_EEEEENS4_13SM90_TMA_LOADENS4_14ComposedLayoutINS4_7SwizzleILi3ELi4ELi3EEENS4_18smem_ptr_flag_bitsILi8EEENST_INS5_IJNSA_ILi8EEESF_EEENS5_IJSF_SB_EEEEEEEvNS4_8identityES12_S1C_vS1D_EENS_8epilogue10collective6detail29Sm90TmaWarpSpecializedAdapterINS1G_15DefaultEpilogueISJ_SK_SK_NS1F_6thread17LinearCombinationISJ_Li1EffLNS1K_9ScaleType4KindE0ELNS_15FloatRoundStyleE2ESJ_EENS1_15EpilogueDefaultEEEEEvvEEEEvNT_6ParamsE --------------------------
	.section	.nv.constant0._ZN7cutlass13device_kernelINS_4gemm6kernel13GemmUniversalIN4cute5tupleIJiiiiEEENS1_10collective13CollectiveMmaINS1_37MainloopSm90TmaGmmaWarpSpecializedFP8ILi6ENS5_IJNS4_1CILi1EEESB_SB_EEENS1_35KernelTmaWarpSpecializedCooperativeEEENS5_IJNSA_ILi128EEENSA_ILi16EEENSA_ILi256EEEEEENS_12float_e4m3_tENS5_IJlSB_lEEESJ_SK_NS4_8TiledMMAINS4_8MMA_AtomIJNS4_4SM904GMMA30MMA_64x16x32_F32E4M3E4M3_SS_TNILNSO_7ScaleInE1ELSQ_1EEEEEENS4_6LayoutINS5_IJNSA_ILi2EEESB_SB_EEENS5_IJSB_NSA_ILi0EEESW_EEEEENS5_IJNS4_10UnderscoreESZ_SZ_EEEEENS4_13SM90_TMA_LOADENS4_14ComposedLayoutINS4_7SwizzleILi3ELi4ELi3EEENS4_18smem_ptr_flag_bitsILi8EEENST_INS5_IJNSA_ILi8EEESF_EEENS5_IJSF_SB_EEEEEEEvNS4_8identityES12_S1C_vS1D_EENS_8epilogue10collective6detail29Sm90TmaWarpSpecializedAdapterINS1G_15DefaultEpilogueISJ_SK_SK_NS1F_6thread17LinearCombinationISJ_Li1EffLNS1K_9ScaleType4KindE0ELNS_15FloatRoundStyleE2ESJ_EENS1_15EpilogueDefaultEEEEEvvEEEEvNT_6ParamsE,"a",@progbits
	.sectionflags	@""
	.align	4
.nv.constant0._ZN7cutlass13device_kernelINS_4gemm6kernel13GemmUniversalIN4cute5tupleIJiiiiEEENS1_10collective13CollectiveMmaINS1_37MainloopSm90TmaGmmaWarpSpecializedFP8ILi6ENS5_IJNS4_1CILi1EEESB_SB_EEENS1_35KernelTmaWarpSpecializedCooperativeEEENS5_IJNSA_ILi128EEENSA_ILi16EEENSA_ILi256EEEEEENS_12float_e4m3_tENS5_IJlSB_lEEESJ_SK_NS4_8TiledMMAINS4_8MMA_AtomIJNS4_4SM904GMMA30MMA_64x16x32_F32E4M3E4M3_SS_TNILNSO_7ScaleInE1ELSQ_1EEEEEENS4_6LayoutINS5_IJNSA_ILi2EEESB_SB_EEENS5_IJSB_NSA_ILi0EEESW_EEEEENS5_IJNS4_10UnderscoreESZ_SZ_EEEEENS4_13SM90_TMA_LOADENS4_14ComposedLayoutINS4_7SwizzleILi3ELi4ELi3EEENS4_18smem_ptr_flag_bitsILi8EEENST_INS5_IJNSA_ILi8EEESF_EEENS5_IJSF_SB_EEEEEEEvNS4_8identityES12_S1C_vS1D_EENS_8epilogue10collective6detail29Sm90TmaWarpSpecializedAdapterINS1G_15DefaultEpilogueISJ_SK_SK_NS1F_6thread17LinearCombinationISJ_Li1EffLNS1K_9ScaleType4KindE0ELNS_15FloatRoundStyleE2ESJ_EENS1_15EpilogueDefaultEEEEEvvEEEEvNT_6ParamsE:
	.zero		1664


//--------------------- SYMBOLS --------------------------

	.type		.nv.reservedSmem.offset0,@object
	.size		.nv.reservedSmem.offset0,0x4
